//
// Generated by NVIDIA NVVM Compiler
//
// Compiler Build ID: CL-36424714
// Cuda compilation tools, release 13.0, V13.0.88
// Based on NVVM 20.0.0
//

.version 9.0
.target sm_100
.address_size 64

	// .globl	_Z17CompareAddVectorsPKiS0_Piii

.visible .entry _Z17CompareAddVectorsPKiS0_Piii(
	.param .u64 .ptr .align 1 _Z17CompareAddVectorsPKiS0_Piii_param_0,
	.param .u64 .ptr .align 1 _Z17CompareAddVectorsPKiS0_Piii_param_1,
	.param .u64 .ptr .align 1 _Z17CompareAddVectorsPKiS0_Piii_param_2,
	.param .u32 _Z17CompareAddVectorsPKiS0_Piii_param_3,
	.param .u32 _Z17CompareAddVectorsPKiS0_Piii_param_4
)
{
	.reg .pred 	%p<2>;
	.reg .b32 	%r<6007>;
	.reg .b64 	%rd<23>;

	ld.param.u64 	%rd2, [_Z17CompareAddVectorsPKiS0_Piii_param_0];
	ld.param.u64 	%rd3, [_Z17CompareAddVectorsPKiS0_Piii_param_1];
	ld.param.u32 	%r219, [_Z17CompareAddVectorsPKiS0_Piii_param_3];
	cvta.to.global.u64 	%rd4, %rd3;
	cvta.to.global.u64 	%rd5, %rd2;
	mov.u32 	%r221, %ctaid.x;
	mov.u32 	%r222, %nctaid.y;
	mov.u32 	%r223, %ctaid.y;
	mad.lo.s32 	%r224, %r221, %r222, %r223;
	mul.lo.s32 	%r225, %r219, %r224;
	mov.u32 	%r226, %tid.x;
	mov.u32 	%r227, %ntid.y;
	mov.u32 	%r228, %tid.y;
	mad.lo.s32 	%r229, %r226, %r227, %r228;
	mul.lo.s32 	%r230, %r219, %r229;
	mul.wide.s32 	%rd6, %r230, 4;
	add.s64 	%rd7, %rd5, %rd6;
	mul.wide.s32 	%rd8, %r225, 4;
	add.s64 	%rd9, %rd4, %rd8;
	ld.global.u32 	%r5907, [%rd9+32];
	ld.global.u32 	%r5908, [%rd9+28];
	ld.global.u32 	%r5909, [%rd9+24];
	ld.global.u32 	%r5910, [%rd9+20];
	ld.global.u32 	%r5911, [%rd9+16];
	ld.global.u32 	%r5912, [%rd9+12];
	ld.global.u32 	%r5913, [%rd9+8];
	ld.global.u32 	%r5914, [%rd9+4];
	ld.global.u32 	%r6006, [%rd9];
	ld.global.u32 	%r6005, [%rd7+32];
	ld.global.u32 	%r6004, [%rd7+28];
	ld.global.u32 	%r6003, [%rd7+24];
	ld.global.u32 	%r6002, [%rd7+20];
	ld.global.u32 	%r6001, [%rd7+16];
	ld.global.u32 	%r6000, [%rd7+12];
	ld.global.u32 	%r5999, [%rd7+8];
	ld.global.u32 	%r5998, [%rd7+4];
	ld.global.u32 	%r5997, [%rd7];
	mov.b32 	%r5915, 0;
	mov.u32 	%r5916, %r5915;
	mov.u32 	%r5917, %r5915;
	mov.u32 	%r5918, %r5915;
	mov.u32 	%r5919, %r5915;
	mov.u32 	%r5920, %r5915;
	mov.u32 	%r5921, %r5915;
	mov.u32 	%r5922, %r5915;
	mov.u32 	%r5923, %r5915;
	mov.u32 	%r5924, %r5915;
	mov.u32 	%r5925, %r5915;
	mov.u32 	%r5926, %r5915;
	mov.u32 	%r5927, %r5915;
	mov.u32 	%r5928, %r5915;
	mov.u32 	%r5929, %r5915;
	mov.u32 	%r5930, %r5915;
	mov.u32 	%r5931, %r5915;
	mov.u32 	%r5932, %r5915;
	mov.u32 	%r5933, %r5915;
	mov.u32 	%r5934, %r5915;
	mov.u32 	%r5935, %r5915;
	mov.u32 	%r5936, %r5915;
	mov.u32 	%r5937, %r5915;
	mov.u32 	%r5938, %r5915;
	mov.u32 	%r5939, %r5915;
	mov.u32 	%r5940, %r5915;
	mov.u32 	%r5941, %r5915;
	mov.u32 	%r5942, %r5915;
	mov.u32 	%r5943, %r5915;
	mov.u32 	%r5944, %r5915;
	mov.u32 	%r5945, %r5915;
	mov.u32 	%r5946, %r5915;
	mov.u32 	%r5947, %r5915;
	mov.u32 	%r5948, %r5915;
	mov.u32 	%r5949, %r5915;
	mov.u32 	%r5950, %r5915;
	mov.u32 	%r5951, %r5915;
	mov.u32 	%r5952, %r5915;
	mov.u32 	%r5953, %r5915;
	mov.u32 	%r5954, %r5915;
	mov.u32 	%r5955, %r5915;
	mov.u32 	%r5956, %r5915;
	mov.u32 	%r5957, %r5915;
	mov.u32 	%r5958, %r5915;
	mov.u32 	%r5959, %r5915;
	mov.u32 	%r5960, %r5915;
	mov.u32 	%r5961, %r5915;
	mov.u32 	%r5962, %r5915;
	mov.u32 	%r5963, %r5915;
	mov.u32 	%r5964, %r5915;
	mov.u32 	%r5965, %r5915;
	mov.u32 	%r5966, %r5915;
	mov.u32 	%r5967, %r5915;
	mov.u32 	%r5968, %r5915;
	mov.u32 	%r5969, %r5915;
	mov.u32 	%r5970, %r5915;
	mov.u32 	%r5971, %r5915;
	mov.u32 	%r5972, %r5915;
	mov.u32 	%r5973, %r5915;
	mov.u32 	%r5974, %r5915;
	mov.u32 	%r5975, %r5915;
	mov.u32 	%r5976, %r5915;
	mov.u32 	%r5977, %r5915;
	mov.u32 	%r5978, %r5915;
	mov.u32 	%r5979, %r5915;
	mov.u32 	%r5980, %r5915;
	mov.u32 	%r5981, %r5915;
	mov.u32 	%r5982, %r5915;
	mov.u32 	%r5983, %r5915;
	mov.u32 	%r5984, %r5915;
	mov.u32 	%r5985, %r5915;
	mov.u32 	%r5986, %r5915;
	mov.u32 	%r5987, %r5915;
	mov.u32 	%r5988, %r5915;
	mov.u32 	%r5989, %r5915;
	mov.u32 	%r5990, %r5915;
	mov.u32 	%r5991, %r5915;
	mov.u32 	%r5992, %r5915;
	mov.u32 	%r5993, %r5915;
	mov.u32 	%r5994, %r5915;
	mov.u32 	%r5995, %r5915;
	mov.u32 	%r5996, %r5915;
$L__BB0_1:
	.pragma "nounroll";
	add.s32 	%r231, %r5997, %r6006;
	max.s32 	%r232, %r5916, %r231;
	add.s32 	%r233, %r5914, %r5997;
	max.s32 	%r234, %r5917, %r233;
	add.s32 	%r235, %r5913, %r5997;
	max.s32 	%r236, %r5918, %r235;
	add.s32 	%r237, %r5912, %r5997;
	max.s32 	%r238, %r5919, %r237;
	add.s32 	%r239, %r5911, %r5997;
	max.s32 	%r240, %r5920, %r239;
	add.s32 	%r241, %r5910, %r5997;
	max.s32 	%r242, %r5921, %r241;
	add.s32 	%r243, %r5909, %r5997;
	max.s32 	%r244, %r5922, %r243;
	add.s32 	%r245, %r5908, %r5997;
	max.s32 	%r246, %r5923, %r245;
	add.s32 	%r247, %r5907, %r5997;
	max.s32 	%r248, %r5924, %r247;
	add.s32 	%r249, %r5998, %r6006;
	max.s32 	%r250, %r5925, %r249;
	add.s32 	%r251, %r5914, %r5998;
	max.s32 	%r252, %r5926, %r251;
	add.s32 	%r253, %r5913, %r5998;
	max.s32 	%r254, %r5927, %r253;
	add.s32 	%r255, %r5912, %r5998;
	max.s32 	%r256, %r5928, %r255;
	add.s32 	%r257, %r5911, %r5998;
	max.s32 	%r258, %r5929, %r257;
	add.s32 	%r259, %r5910, %r5998;
	max.s32 	%r260, %r5930, %r259;
	add.s32 	%r261, %r5909, %r5998;
	max.s32 	%r262, %r5931, %r261;
	add.s32 	%r263, %r5908, %r5998;
	max.s32 	%r264, %r5932, %r263;
	add.s32 	%r265, %r5907, %r5998;
	max.s32 	%r266, %r5933, %r265;
	add.s32 	%r267, %r5999, %r6006;
	max.s32 	%r268, %r5934, %r267;
	add.s32 	%r269, %r5914, %r5999;
	max.s32 	%r270, %r5935, %r269;
	add.s32 	%r271, %r5913, %r5999;
	max.s32 	%r272, %r5936, %r271;
	add.s32 	%r273, %r5912, %r5999;
	max.s32 	%r274, %r5937, %r273;
	add.s32 	%r275, %r5911, %r5999;
	max.s32 	%r276, %r5938, %r275;
	add.s32 	%r277, %r5910, %r5999;
	max.s32 	%r278, %r5939, %r277;
	add.s32 	%r279, %r5909, %r5999;
	max.s32 	%r280, %r5940, %r279;
	add.s32 	%r281, %r5908, %r5999;
	max.s32 	%r282, %r5941, %r281;
	add.s32 	%r283, %r5907, %r5999;
	max.s32 	%r284, %r5942, %r283;
	add.s32 	%r285, %r6000, %r6006;
	max.s32 	%r286, %r5943, %r285;
	add.s32 	%r287, %r5914, %r6000;
	max.s32 	%r288, %r5944, %r287;
	add.s32 	%r289, %r5913, %r6000;
	max.s32 	%r290, %r5945, %r289;
	add.s32 	%r291, %r5912, %r6000;
	max.s32 	%r292, %r5946, %r291;
	add.s32 	%r293, %r5911, %r6000;
	max.s32 	%r294, %r5947, %r293;
	add.s32 	%r295, %r5910, %r6000;
	max.s32 	%r296, %r5948, %r295;
	add.s32 	%r297, %r5909, %r6000;
	max.s32 	%r298, %r5949, %r297;
	add.s32 	%r299, %r5908, %r6000;
	max.s32 	%r300, %r5950, %r299;
	add.s32 	%r301, %r5907, %r6000;
	max.s32 	%r302, %r5951, %r301;
	add.s32 	%r303, %r6001, %r6006;
	max.s32 	%r304, %r5952, %r303;
	add.s32 	%r305, %r5914, %r6001;
	max.s32 	%r306, %r5953, %r305;
	add.s32 	%r307, %r5913, %r6001;
	max.s32 	%r308, %r5954, %r307;
	add.s32 	%r309, %r5912, %r6001;
	max.s32 	%r310, %r5955, %r309;
	add.s32 	%r311, %r5911, %r6001;
	max.s32 	%r312, %r5956, %r311;
	add.s32 	%r313, %r5910, %r6001;
	max.s32 	%r314, %r5957, %r313;
	add.s32 	%r315, %r5909, %r6001;
	max.s32 	%r316, %r5958, %r315;
	add.s32 	%r317, %r5908, %r6001;
	max.s32 	%r318, %r5959, %r317;
	add.s32 	%r319, %r5907, %r6001;
	max.s32 	%r320, %r5960, %r319;
	add.s32 	%r321, %r6002, %r6006;
	max.s32 	%r322, %r5961, %r321;
	add.s32 	%r323, %r5914, %r6002;
	max.s32 	%r324, %r5962, %r323;
	add.s32 	%r325, %r5913, %r6002;
	max.s32 	%r326, %r5963, %r325;
	add.s32 	%r327, %r5912, %r6002;
	max.s32 	%r328, %r5964, %r327;
	add.s32 	%r329, %r5911, %r6002;
	max.s32 	%r330, %r5965, %r329;
	add.s32 	%r331, %r5910, %r6002;
	max.s32 	%r332, %r5966, %r331;
	add.s32 	%r333, %r5909, %r6002;
	max.s32 	%r334, %r5967, %r333;
	add.s32 	%r335, %r5908, %r6002;
	max.s32 	%r336, %r5968, %r335;
	add.s32 	%r337, %r5907, %r6002;
	max.s32 	%r338, %r5969, %r337;
	add.s32 	%r339, %r6003, %r6006;
	max.s32 	%r340, %r5970, %r339;
	add.s32 	%r341, %r5914, %r6003;
	max.s32 	%r342, %r5971, %r341;
	add.s32 	%r343, %r5913, %r6003;
	max.s32 	%r344, %r5972, %r343;
	add.s32 	%r345, %r5912, %r6003;
	max.s32 	%r346, %r5973, %r345;
	add.s32 	%r347, %r5911, %r6003;
	max.s32 	%r348, %r5974, %r347;
	add.s32 	%r349, %r5910, %r6003;
	max.s32 	%r350, %r5975, %r349;
	add.s32 	%r351, %r5909, %r6003;
	max.s32 	%r352, %r5976, %r351;
	add.s32 	%r353, %r5908, %r6003;
	max.s32 	%r354, %r5977, %r353;
	add.s32 	%r355, %r5907, %r6003;
	max.s32 	%r356, %r5978, %r355;
	add.s32 	%r357, %r6004, %r6006;
	max.s32 	%r358, %r5979, %r357;
	add.s32 	%r359, %r5914, %r6004;
	max.s32 	%r360, %r5980, %r359;
	add.s32 	%r361, %r5913, %r6004;
	max.s32 	%r362, %r5981, %r361;
	add.s32 	%r363, %r5912, %r6004;
	max.s32 	%r364, %r5982, %r363;
	add.s32 	%r365, %r5911, %r6004;
	max.s32 	%r366, %r5983, %r365;
	add.s32 	%r367, %r5910, %r6004;
	max.s32 	%r368, %r5984, %r367;
	add.s32 	%r369, %r5909, %r6004;
	max.s32 	%r370, %r5985, %r369;
	add.s32 	%r371, %r5908, %r6004;
	max.s32 	%r372, %r5986, %r371;
	add.s32 	%r373, %r5907, %r6004;
	max.s32 	%r374, %r5987, %r373;
	add.s32 	%r375, %r6005, %r6006;
	max.s32 	%r376, %r5988, %r375;
	add.s32 	%r377, %r5914, %r6005;
	max.s32 	%r378, %r5989, %r377;
	add.s32 	%r379, %r5913, %r6005;
	max.s32 	%r380, %r5990, %r379;
	add.s32 	%r381, %r5912, %r6005;
	max.s32 	%r382, %r5991, %r381;
	add.s32 	%r383, %r5911, %r6005;
	max.s32 	%r384, %r5992, %r383;
	add.s32 	%r385, %r5910, %r6005;
	max.s32 	%r386, %r5993, %r385;
	add.s32 	%r387, %r5909, %r6005;
	max.s32 	%r388, %r5994, %r387;
	add.s32 	%r389, %r5908, %r6005;
	max.s32 	%r390, %r5995, %r389;
	add.s32 	%r391, %r5907, %r6005;
	max.s32 	%r392, %r5996, %r391;
	add.s32 	%r393, %r5997, 10;
	add.s32 	%r394, %r5998, 10;
	add.s32 	%r395, %r5999, 10;
	add.s32 	%r396, %r6000, 10;
	add.s32 	%r397, %r6001, 10;
	add.s32 	%r398, %r6002, 10;
	add.s32 	%r399, %r6003, 10;
	add.s32 	%r400, %r6004, 10;
	add.s32 	%r401, %r6005, 10;
	add.s32 	%r402, %r6006, 10;
	add.s32 	%r403, %r5914, 10;
	add.s32 	%r404, %r5913, 10;
	add.s32 	%r405, %r5912, 10;
	add.s32 	%r406, %r5911, 10;
	add.s32 	%r407, %r5910, 10;
	add.s32 	%r408, %r5909, 10;
	add.s32 	%r409, %r5908, 10;
	add.s32 	%r410, %r5907, 10;
	add.s32 	%r411, %r393, %r402;
	max.s32 	%r412, %r232, %r411;
	add.s32 	%r413, %r403, %r393;
	max.s32 	%r414, %r234, %r413;
	add.s32 	%r415, %r404, %r393;
	max.s32 	%r416, %r236, %r415;
	add.s32 	%r417, %r405, %r393;
	max.s32 	%r418, %r238, %r417;
	add.s32 	%r419, %r406, %r393;
	max.s32 	%r420, %r240, %r419;
	add.s32 	%r421, %r407, %r393;
	max.s32 	%r422, %r242, %r421;
	add.s32 	%r423, %r408, %r393;
	max.s32 	%r424, %r244, %r423;
	add.s32 	%r425, %r409, %r393;
	max.s32 	%r426, %r246, %r425;
	add.s32 	%r427, %r410, %r393;
	max.s32 	%r428, %r248, %r427;
	add.s32 	%r429, %r394, %r402;
	max.s32 	%r430, %r250, %r429;
	add.s32 	%r431, %r403, %r394;
	max.s32 	%r432, %r252, %r431;
	add.s32 	%r433, %r404, %r394;
	max.s32 	%r434, %r254, %r433;
	add.s32 	%r435, %r405, %r394;
	max.s32 	%r436, %r256, %r435;
	add.s32 	%r437, %r406, %r394;
	max.s32 	%r438, %r258, %r437;
	add.s32 	%r439, %r407, %r394;
	max.s32 	%r440, %r260, %r439;
	add.s32 	%r441, %r408, %r394;
	max.s32 	%r442, %r262, %r441;
	add.s32 	%r443, %r409, %r394;
	max.s32 	%r444, %r264, %r443;
	add.s32 	%r445, %r410, %r394;
	max.s32 	%r446, %r266, %r445;
	add.s32 	%r447, %r395, %r402;
	max.s32 	%r448, %r268, %r447;
	add.s32 	%r449, %r403, %r395;
	max.s32 	%r450, %r270, %r449;
	add.s32 	%r451, %r404, %r395;
	max.s32 	%r452, %r272, %r451;
	add.s32 	%r453, %r405, %r395;
	max.s32 	%r454, %r274, %r453;
	add.s32 	%r455, %r406, %r395;
	max.s32 	%r456, %r276, %r455;
	add.s32 	%r457, %r407, %r395;
	max.s32 	%r458, %r278, %r457;
	add.s32 	%r459, %r408, %r395;
	max.s32 	%r460, %r280, %r459;
	add.s32 	%r461, %r409, %r395;
	max.s32 	%r462, %r282, %r461;
	add.s32 	%r463, %r410, %r395;
	max.s32 	%r464, %r284, %r463;
	add.s32 	%r465, %r396, %r402;
	max.s32 	%r466, %r286, %r465;
	add.s32 	%r467, %r403, %r396;
	max.s32 	%r468, %r288, %r467;
	add.s32 	%r469, %r404, %r396;
	max.s32 	%r470, %r290, %r469;
	add.s32 	%r471, %r405, %r396;
	max.s32 	%r472, %r292, %r471;
	add.s32 	%r473, %r406, %r396;
	max.s32 	%r474, %r294, %r473;
	add.s32 	%r475, %r407, %r396;
	max.s32 	%r476, %r296, %r475;
	add.s32 	%r477, %r408, %r396;
	max.s32 	%r478, %r298, %r477;
	add.s32 	%r479, %r409, %r396;
	max.s32 	%r480, %r300, %r479;
	add.s32 	%r481, %r410, %r396;
	max.s32 	%r482, %r302, %r481;
	add.s32 	%r483, %r397, %r402;
	max.s32 	%r484, %r304, %r483;
	add.s32 	%r485, %r403, %r397;
	max.s32 	%r486, %r306, %r485;
	add.s32 	%r487, %r404, %r397;
	max.s32 	%r488, %r308, %r487;
	add.s32 	%r489, %r405, %r397;
	max.s32 	%r490, %r310, %r489;
	add.s32 	%r491, %r406, %r397;
	max.s32 	%r492, %r312, %r491;
	add.s32 	%r493, %r407, %r397;
	max.s32 	%r494, %r314, %r493;
	add.s32 	%r495, %r408, %r397;
	max.s32 	%r496, %r316, %r495;
	add.s32 	%r497, %r409, %r397;
	max.s32 	%r498, %r318, %r497;
	add.s32 	%r499, %r410, %r397;
	max.s32 	%r500, %r320, %r499;
	add.s32 	%r501, %r398, %r402;
	max.s32 	%r502, %r322, %r501;
	add.s32 	%r503, %r403, %r398;
	max.s32 	%r504, %r324, %r503;
	add.s32 	%r505, %r404, %r398;
	max.s32 	%r506, %r326, %r505;
	add.s32 	%r507, %r405, %r398;
	max.s32 	%r508, %r328, %r507;
	add.s32 	%r509, %r406, %r398;
	max.s32 	%r510, %r330, %r509;
	add.s32 	%r511, %r407, %r398;
	max.s32 	%r512, %r332, %r511;
	add.s32 	%r513, %r408, %r398;
	max.s32 	%r514, %r334, %r513;
	add.s32 	%r515, %r409, %r398;
	max.s32 	%r516, %r336, %r515;
	add.s32 	%r517, %r410, %r398;
	max.s32 	%r518, %r338, %r517;
	add.s32 	%r519, %r399, %r402;
	max.s32 	%r520, %r340, %r519;
	add.s32 	%r521, %r403, %r399;
	max.s32 	%r522, %r342, %r521;
	add.s32 	%r523, %r404, %r399;
	max.s32 	%r524, %r344, %r523;
	add.s32 	%r525, %r405, %r399;
	max.s32 	%r526, %r346, %r525;
	add.s32 	%r527, %r406, %r399;
	max.s32 	%r528, %r348, %r527;
	add.s32 	%r529, %r407, %r399;
	max.s32 	%r530, %r350, %r529;
	add.s32 	%r531, %r408, %r399;
	max.s32 	%r532, %r352, %r531;
	add.s32 	%r533, %r409, %r399;
	max.s32 	%r534, %r354, %r533;
	add.s32 	%r535, %r410, %r399;
	max.s32 	%r536, %r356, %r535;
	add.s32 	%r537, %r400, %r402;
	max.s32 	%r538, %r358, %r537;
	add.s32 	%r539, %r403, %r400;
	max.s32 	%r540, %r360, %r539;
	add.s32 	%r541, %r404, %r400;
	max.s32 	%r542, %r362, %r541;
	add.s32 	%r543, %r405, %r400;
	max.s32 	%r544, %r364, %r543;
	add.s32 	%r545, %r406, %r400;
	max.s32 	%r546, %r366, %r545;
	add.s32 	%r547, %r407, %r400;
	max.s32 	%r548, %r368, %r547;
	add.s32 	%r549, %r408, %r400;
	max.s32 	%r550, %r370, %r549;
	add.s32 	%r551, %r409, %r400;
	max.s32 	%r552, %r372, %r551;
	add.s32 	%r553, %r410, %r400;
	max.s32 	%r554, %r374, %r553;
	add.s32 	%r555, %r401, %r402;
	max.s32 	%r556, %r376, %r555;
	add.s32 	%r557, %r403, %r401;
	max.s32 	%r558, %r378, %r557;
	add.s32 	%r559, %r404, %r401;
	max.s32 	%r560, %r380, %r559;
	add.s32 	%r561, %r405, %r401;
	max.s32 	%r562, %r382, %r561;
	add.s32 	%r563, %r406, %r401;
	max.s32 	%r564, %r384, %r563;
	add.s32 	%r565, %r407, %r401;
	max.s32 	%r566, %r386, %r565;
	add.s32 	%r567, %r408, %r401;
	max.s32 	%r568, %r388, %r567;
	add.s32 	%r569, %r409, %r401;
	max.s32 	%r570, %r390, %r569;
	add.s32 	%r571, %r410, %r401;
	max.s32 	%r572, %r392, %r571;
	add.s32 	%r573, %r5997, 20;
	add.s32 	%r574, %r5998, 20;
	add.s32 	%r575, %r5999, 20;
	add.s32 	%r576, %r6000, 20;
	add.s32 	%r577, %r6001, 20;
	add.s32 	%r578, %r6002, 20;
	add.s32 	%r579, %r6003, 20;
	add.s32 	%r580, %r6004, 20;
	add.s32 	%r581, %r6005, 20;
	add.s32 	%r582, %r6006, 20;
	add.s32 	%r583, %r5914, 20;
	add.s32 	%r584, %r5913, 20;
	add.s32 	%r585, %r5912, 20;
	add.s32 	%r586, %r5911, 20;
	add.s32 	%r587, %r5910, 20;
	add.s32 	%r588, %r5909, 20;
	add.s32 	%r589, %r5908, 20;
	add.s32 	%r590, %r5907, 20;
	add.s32 	%r591, %r573, %r582;
	max.s32 	%r592, %r412, %r591;
	add.s32 	%r593, %r583, %r573;
	max.s32 	%r594, %r414, %r593;
	add.s32 	%r595, %r584, %r573;
	max.s32 	%r596, %r416, %r595;
	add.s32 	%r597, %r585, %r573;
	max.s32 	%r598, %r418, %r597;
	add.s32 	%r599, %r586, %r573;
	max.s32 	%r600, %r420, %r599;
	add.s32 	%r601, %r587, %r573;
	max.s32 	%r602, %r422, %r601;
	add.s32 	%r603, %r588, %r573;
	max.s32 	%r604, %r424, %r603;
	add.s32 	%r605, %r589, %r573;
	max.s32 	%r606, %r426, %r605;
	add.s32 	%r607, %r590, %r573;
	max.s32 	%r608, %r428, %r607;
	add.s32 	%r609, %r574, %r582;
	max.s32 	%r610, %r430, %r609;
	add.s32 	%r611, %r583, %r574;
	max.s32 	%r612, %r432, %r611;
	add.s32 	%r613, %r584, %r574;
	max.s32 	%r614, %r434, %r613;
	add.s32 	%r615, %r585, %r574;
	max.s32 	%r616, %r436, %r615;
	add.s32 	%r617, %r586, %r574;
	max.s32 	%r618, %r438, %r617;
	add.s32 	%r619, %r587, %r574;
	max.s32 	%r620, %r440, %r619;
	add.s32 	%r621, %r588, %r574;
	max.s32 	%r622, %r442, %r621;
	add.s32 	%r623, %r589, %r574;
	max.s32 	%r624, %r444, %r623;
	add.s32 	%r625, %r590, %r574;
	max.s32 	%r626, %r446, %r625;
	add.s32 	%r627, %r575, %r582;
	max.s32 	%r628, %r448, %r627;
	add.s32 	%r629, %r583, %r575;
	max.s32 	%r630, %r450, %r629;
	add.s32 	%r631, %r584, %r575;
	max.s32 	%r632, %r452, %r631;
	add.s32 	%r633, %r585, %r575;
	max.s32 	%r634, %r454, %r633;
	add.s32 	%r635, %r586, %r575;
	max.s32 	%r636, %r456, %r635;
	add.s32 	%r637, %r587, %r575;
	max.s32 	%r638, %r458, %r637;
	add.s32 	%r639, %r588, %r575;
	max.s32 	%r640, %r460, %r639;
	add.s32 	%r641, %r589, %r575;
	max.s32 	%r642, %r462, %r641;
	add.s32 	%r643, %r590, %r575;
	max.s32 	%r644, %r464, %r643;
	add.s32 	%r645, %r576, %r582;
	max.s32 	%r646, %r466, %r645;
	add.s32 	%r647, %r583, %r576;
	max.s32 	%r648, %r468, %r647;
	add.s32 	%r649, %r584, %r576;
	max.s32 	%r650, %r470, %r649;
	add.s32 	%r651, %r585, %r576;
	max.s32 	%r652, %r472, %r651;
	add.s32 	%r653, %r586, %r576;
	max.s32 	%r654, %r474, %r653;
	add.s32 	%r655, %r587, %r576;
	max.s32 	%r656, %r476, %r655;
	add.s32 	%r657, %r588, %r576;
	max.s32 	%r658, %r478, %r657;
	add.s32 	%r659, %r589, %r576;
	max.s32 	%r660, %r480, %r659;
	add.s32 	%r661, %r590, %r576;
	max.s32 	%r662, %r482, %r661;
	add.s32 	%r663, %r577, %r582;
	max.s32 	%r664, %r484, %r663;
	add.s32 	%r665, %r583, %r577;
	max.s32 	%r666, %r486, %r665;
	add.s32 	%r667, %r584, %r577;
	max.s32 	%r668, %r488, %r667;
	add.s32 	%r669, %r585, %r577;
	max.s32 	%r670, %r490, %r669;
	add.s32 	%r671, %r586, %r577;
	max.s32 	%r672, %r492, %r671;
	add.s32 	%r673, %r587, %r577;
	max.s32 	%r674, %r494, %r673;
	add.s32 	%r675, %r588, %r577;
	max.s32 	%r676, %r496, %r675;
	add.s32 	%r677, %r589, %r577;
	max.s32 	%r678, %r498, %r677;
	add.s32 	%r679, %r590, %r577;
	max.s32 	%r680, %r500, %r679;
	add.s32 	%r681, %r578, %r582;
	max.s32 	%r682, %r502, %r681;
	add.s32 	%r683, %r583, %r578;
	max.s32 	%r684, %r504, %r683;
	add.s32 	%r685, %r584, %r578;
	max.s32 	%r686, %r506, %r685;
	add.s32 	%r687, %r585, %r578;
	max.s32 	%r688, %r508, %r687;
	add.s32 	%r689, %r586, %r578;
	max.s32 	%r690, %r510, %r689;
	add.s32 	%r691, %r587, %r578;
	max.s32 	%r692, %r512, %r691;
	add.s32 	%r693, %r588, %r578;
	max.s32 	%r694, %r514, %r693;
	add.s32 	%r695, %r589, %r578;
	max.s32 	%r696, %r516, %r695;
	add.s32 	%r697, %r590, %r578;
	max.s32 	%r698, %r518, %r697;
	add.s32 	%r699, %r579, %r582;
	max.s32 	%r700, %r520, %r699;
	add.s32 	%r701, %r583, %r579;
	max.s32 	%r702, %r522, %r701;
	add.s32 	%r703, %r584, %r579;
	max.s32 	%r704, %r524, %r703;
	add.s32 	%r705, %r585, %r579;
	max.s32 	%r706, %r526, %r705;
	add.s32 	%r707, %r586, %r579;
	max.s32 	%r708, %r528, %r707;
	add.s32 	%r709, %r587, %r579;
	max.s32 	%r710, %r530, %r709;
	add.s32 	%r711, %r588, %r579;
	max.s32 	%r712, %r532, %r711;
	add.s32 	%r713, %r589, %r579;
	max.s32 	%r714, %r534, %r713;
	add.s32 	%r715, %r590, %r579;
	max.s32 	%r716, %r536, %r715;
	add.s32 	%r717, %r580, %r582;
	max.s32 	%r718, %r538, %r717;
	add.s32 	%r719, %r583, %r580;
	max.s32 	%r720, %r540, %r719;
	add.s32 	%r721, %r584, %r580;
	max.s32 	%r722, %r542, %r721;
	add.s32 	%r723, %r585, %r580;
	max.s32 	%r724, %r544, %r723;
	add.s32 	%r725, %r586, %r580;
	max.s32 	%r726, %r546, %r725;
	add.s32 	%r727, %r587, %r580;
	max.s32 	%r728, %r548, %r727;
	add.s32 	%r729, %r588, %r580;
	max.s32 	%r730, %r550, %r729;
	add.s32 	%r731, %r589, %r580;
	max.s32 	%r732, %r552, %r731;
	add.s32 	%r733, %r590, %r580;
	max.s32 	%r734, %r554, %r733;
	add.s32 	%r735, %r581, %r582;
	max.s32 	%r736, %r556, %r735;
	add.s32 	%r737, %r583, %r581;
	max.s32 	%r738, %r558, %r737;
	add.s32 	%r739, %r584, %r581;
	max.s32 	%r740, %r560, %r739;
	add.s32 	%r741, %r585, %r581;
	max.s32 	%r742, %r562, %r741;
	add.s32 	%r743, %r586, %r581;
	max.s32 	%r744, %r564, %r743;
	add.s32 	%r745, %r587, %r581;
	max.s32 	%r746, %r566, %r745;
	add.s32 	%r747, %r588, %r581;
	max.s32 	%r748, %r568, %r747;
	add.s32 	%r749, %r589, %r581;
	max.s32 	%r750, %r570, %r749;
	add.s32 	%r751, %r590, %r581;
	max.s32 	%r752, %r572, %r751;
	add.s32 	%r753, %r5997, 30;
	add.s32 	%r754, %r5998, 30;
	add.s32 	%r755, %r5999, 30;
	add.s32 	%r756, %r6000, 30;
	add.s32 	%r757, %r6001, 30;
	add.s32 	%r758, %r6002, 30;
	add.s32 	%r759, %r6003, 30;
	add.s32 	%r760, %r6004, 30;
	add.s32 	%r761, %r6005, 30;
	add.s32 	%r762, %r6006, 30;
	add.s32 	%r763, %r5914, 30;
	add.s32 	%r764, %r5913, 30;
	add.s32 	%r765, %r5912, 30;
	add.s32 	%r766, %r5911, 30;
	add.s32 	%r767, %r5910, 30;
	add.s32 	%r768, %r5909, 30;
	add.s32 	%r769, %r5908, 30;
	add.s32 	%r770, %r5907, 30;
	add.s32 	%r771, %r753, %r762;
	max.s32 	%r772, %r592, %r771;
	add.s32 	%r773, %r763, %r753;
	max.s32 	%r774, %r594, %r773;
	add.s32 	%r775, %r764, %r753;
	max.s32 	%r776, %r596, %r775;
	add.s32 	%r777, %r765, %r753;
	max.s32 	%r778, %r598, %r777;
	add.s32 	%r779, %r766, %r753;
	max.s32 	%r780, %r600, %r779;
	add.s32 	%r781, %r767, %r753;
	max.s32 	%r782, %r602, %r781;
	add.s32 	%r783, %r768, %r753;
	max.s32 	%r784, %r604, %r783;
	add.s32 	%r785, %r769, %r753;
	max.s32 	%r786, %r606, %r785;
	add.s32 	%r787, %r770, %r753;
	max.s32 	%r788, %r608, %r787;
	add.s32 	%r789, %r754, %r762;
	max.s32 	%r790, %r610, %r789;
	add.s32 	%r791, %r763, %r754;
	max.s32 	%r792, %r612, %r791;
	add.s32 	%r793, %r764, %r754;
	max.s32 	%r794, %r614, %r793;
	add.s32 	%r795, %r765, %r754;
	max.s32 	%r796, %r616, %r795;
	add.s32 	%r797, %r766, %r754;
	max.s32 	%r798, %r618, %r797;
	add.s32 	%r799, %r767, %r754;
	max.s32 	%r800, %r620, %r799;
	add.s32 	%r801, %r768, %r754;
	max.s32 	%r802, %r622, %r801;
	add.s32 	%r803, %r769, %r754;
	max.s32 	%r804, %r624, %r803;
	add.s32 	%r805, %r770, %r754;
	max.s32 	%r806, %r626, %r805;
	add.s32 	%r807, %r755, %r762;
	max.s32 	%r808, %r628, %r807;
	add.s32 	%r809, %r763, %r755;
	max.s32 	%r810, %r630, %r809;
	add.s32 	%r811, %r764, %r755;
	max.s32 	%r812, %r632, %r811;
	add.s32 	%r813, %r765, %r755;
	max.s32 	%r814, %r634, %r813;
	add.s32 	%r815, %r766, %r755;
	max.s32 	%r816, %r636, %r815;
	add.s32 	%r817, %r767, %r755;
	max.s32 	%r818, %r638, %r817;
	add.s32 	%r819, %r768, %r755;
	max.s32 	%r820, %r640, %r819;
	add.s32 	%r821, %r769, %r755;
	max.s32 	%r822, %r642, %r821;
	add.s32 	%r823, %r770, %r755;
	max.s32 	%r824, %r644, %r823;
	add.s32 	%r825, %r756, %r762;
	max.s32 	%r826, %r646, %r825;
	add.s32 	%r827, %r763, %r756;
	max.s32 	%r828, %r648, %r827;
	add.s32 	%r829, %r764, %r756;
	max.s32 	%r830, %r650, %r829;
	add.s32 	%r831, %r765, %r756;
	max.s32 	%r832, %r652, %r831;
	add.s32 	%r833, %r766, %r756;
	max.s32 	%r834, %r654, %r833;
	add.s32 	%r835, %r767, %r756;
	max.s32 	%r836, %r656, %r835;
	add.s32 	%r837, %r768, %r756;
	max.s32 	%r838, %r658, %r837;
	add.s32 	%r839, %r769, %r756;
	max.s32 	%r840, %r660, %r839;
	add.s32 	%r841, %r770, %r756;
	max.s32 	%r842, %r662, %r841;
	add.s32 	%r843, %r757, %r762;
	max.s32 	%r844, %r664, %r843;
	add.s32 	%r845, %r763, %r757;
	max.s32 	%r846, %r666, %r845;
	add.s32 	%r847, %r764, %r757;
	max.s32 	%r848, %r668, %r847;
	add.s32 	%r849, %r765, %r757;
	max.s32 	%r850, %r670, %r849;
	add.s32 	%r851, %r766, %r757;
	max.s32 	%r852, %r672, %r851;
	add.s32 	%r853, %r767, %r757;
	max.s32 	%r854, %r674, %r853;
	add.s32 	%r855, %r768, %r757;
	max.s32 	%r856, %r676, %r855;
	add.s32 	%r857, %r769, %r757;
	max.s32 	%r858, %r678, %r857;
	add.s32 	%r859, %r770, %r757;
	max.s32 	%r860, %r680, %r859;
	add.s32 	%r861, %r758, %r762;
	max.s32 	%r862, %r682, %r861;
	add.s32 	%r863, %r763, %r758;
	max.s32 	%r864, %r684, %r863;
	add.s32 	%r865, %r764, %r758;
	max.s32 	%r866, %r686, %r865;
	add.s32 	%r867, %r765, %r758;
	max.s32 	%r868, %r688, %r867;
	add.s32 	%r869, %r766, %r758;
	max.s32 	%r870, %r690, %r869;
	add.s32 	%r871, %r767, %r758;
	max.s32 	%r872, %r692, %r871;
	add.s32 	%r873, %r768, %r758;
	max.s32 	%r874, %r694, %r873;
	add.s32 	%r875, %r769, %r758;
	max.s32 	%r876, %r696, %r875;
	add.s32 	%r877, %r770, %r758;
	max.s32 	%r878, %r698, %r877;
	add.s32 	%r879, %r759, %r762;
	max.s32 	%r880, %r700, %r879;
	add.s32 	%r881, %r763, %r759;
	max.s32 	%r882, %r702, %r881;
	add.s32 	%r883, %r764, %r759;
	max.s32 	%r884, %r704, %r883;
	add.s32 	%r885, %r765, %r759;
	max.s32 	%r886, %r706, %r885;
	add.s32 	%r887, %r766, %r759;
	max.s32 	%r888, %r708, %r887;
	add.s32 	%r889, %r767, %r759;
	max.s32 	%r890, %r710, %r889;
	add.s32 	%r891, %r768, %r759;
	max.s32 	%r892, %r712, %r891;
	add.s32 	%r893, %r769, %r759;
	max.s32 	%r894, %r714, %r893;
	add.s32 	%r895, %r770, %r759;
	max.s32 	%r896, %r716, %r895;
	add.s32 	%r897, %r760, %r762;
	max.s32 	%r898, %r718, %r897;
	add.s32 	%r899, %r763, %r760;
	max.s32 	%r900, %r720, %r899;
	add.s32 	%r901, %r764, %r760;
	max.s32 	%r902, %r722, %r901;
	add.s32 	%r903, %r765, %r760;
	max.s32 	%r904, %r724, %r903;
	add.s32 	%r905, %r766, %r760;
	max.s32 	%r906, %r726, %r905;
	add.s32 	%r907, %r767, %r760;
	max.s32 	%r908, %r728, %r907;
	add.s32 	%r909, %r768, %r760;
	max.s32 	%r910, %r730, %r909;
	add.s32 	%r911, %r769, %r760;
	max.s32 	%r912, %r732, %r911;
	add.s32 	%r913, %r770, %r760;
	max.s32 	%r914, %r734, %r913;
	add.s32 	%r915, %r761, %r762;
	max.s32 	%r916, %r736, %r915;
	add.s32 	%r917, %r763, %r761;
	max.s32 	%r918, %r738, %r917;
	add.s32 	%r919, %r764, %r761;
	max.s32 	%r920, %r740, %r919;
	add.s32 	%r921, %r765, %r761;
	max.s32 	%r922, %r742, %r921;
	add.s32 	%r923, %r766, %r761;
	max.s32 	%r924, %r744, %r923;
	add.s32 	%r925, %r767, %r761;
	max.s32 	%r926, %r746, %r925;
	add.s32 	%r927, %r768, %r761;
	max.s32 	%r928, %r748, %r927;
	add.s32 	%r929, %r769, %r761;
	max.s32 	%r930, %r750, %r929;
	add.s32 	%r931, %r770, %r761;
	max.s32 	%r932, %r752, %r931;
	add.s32 	%r933, %r5997, 40;
	add.s32 	%r934, %r5998, 40;
	add.s32 	%r935, %r5999, 40;
	add.s32 	%r936, %r6000, 40;
	add.s32 	%r937, %r6001, 40;
	add.s32 	%r938, %r6002, 40;
	add.s32 	%r939, %r6003, 40;
	add.s32 	%r940, %r6004, 40;
	add.s32 	%r941, %r6005, 40;
	add.s32 	%r942, %r6006, 40;
	add.s32 	%r943, %r5914, 40;
	add.s32 	%r944, %r5913, 40;
	add.s32 	%r945, %r5912, 40;
	add.s32 	%r946, %r5911, 40;
	add.s32 	%r947, %r5910, 40;
	add.s32 	%r948, %r5909, 40;
	add.s32 	%r949, %r5908, 40;
	add.s32 	%r950, %r5907, 40;
	add.s32 	%r951, %r933, %r942;
	max.s32 	%r952, %r772, %r951;
	add.s32 	%r953, %r943, %r933;
	max.s32 	%r954, %r774, %r953;
	add.s32 	%r955, %r944, %r933;
	max.s32 	%r956, %r776, %r955;
	add.s32 	%r957, %r945, %r933;
	max.s32 	%r958, %r778, %r957;
	add.s32 	%r959, %r946, %r933;
	max.s32 	%r960, %r780, %r959;
	add.s32 	%r961, %r947, %r933;
	max.s32 	%r962, %r782, %r961;
	add.s32 	%r963, %r948, %r933;
	max.s32 	%r964, %r784, %r963;
	add.s32 	%r965, %r949, %r933;
	max.s32 	%r966, %r786, %r965;
	add.s32 	%r967, %r950, %r933;
	max.s32 	%r968, %r788, %r967;
	add.s32 	%r969, %r934, %r942;
	max.s32 	%r970, %r790, %r969;
	add.s32 	%r971, %r943, %r934;
	max.s32 	%r972, %r792, %r971;
	add.s32 	%r973, %r944, %r934;
	max.s32 	%r974, %r794, %r973;
	add.s32 	%r975, %r945, %r934;
	max.s32 	%r976, %r796, %r975;
	add.s32 	%r977, %r946, %r934;
	max.s32 	%r978, %r798, %r977;
	add.s32 	%r979, %r947, %r934;
	max.s32 	%r980, %r800, %r979;
	add.s32 	%r981, %r948, %r934;
	max.s32 	%r982, %r802, %r981;
	add.s32 	%r983, %r949, %r934;
	max.s32 	%r984, %r804, %r983;
	add.s32 	%r985, %r950, %r934;
	max.s32 	%r986, %r806, %r985;
	add.s32 	%r987, %r935, %r942;
	max.s32 	%r988, %r808, %r987;
	add.s32 	%r989, %r943, %r935;
	max.s32 	%r990, %r810, %r989;
	add.s32 	%r991, %r944, %r935;
	max.s32 	%r992, %r812, %r991;
	add.s32 	%r993, %r945, %r935;
	max.s32 	%r994, %r814, %r993;
	add.s32 	%r995, %r946, %r935;
	max.s32 	%r996, %r816, %r995;
	add.s32 	%r997, %r947, %r935;
	max.s32 	%r998, %r818, %r997;
	add.s32 	%r999, %r948, %r935;
	max.s32 	%r1000, %r820, %r999;
	add.s32 	%r1001, %r949, %r935;
	max.s32 	%r1002, %r822, %r1001;
	add.s32 	%r1003, %r950, %r935;
	max.s32 	%r1004, %r824, %r1003;
	add.s32 	%r1005, %r936, %r942;
	max.s32 	%r1006, %r826, %r1005;
	add.s32 	%r1007, %r943, %r936;
	max.s32 	%r1008, %r828, %r1007;
	add.s32 	%r1009, %r944, %r936;
	max.s32 	%r1010, %r830, %r1009;
	add.s32 	%r1011, %r945, %r936;
	max.s32 	%r1012, %r832, %r1011;
	add.s32 	%r1013, %r946, %r936;
	max.s32 	%r1014, %r834, %r1013;
	add.s32 	%r1015, %r947, %r936;
	max.s32 	%r1016, %r836, %r1015;
	add.s32 	%r1017, %r948, %r936;
	max.s32 	%r1018, %r838, %r1017;
	add.s32 	%r1019, %r949, %r936;
	max.s32 	%r1020, %r840, %r1019;
	add.s32 	%r1021, %r950, %r936;
	max.s32 	%r1022, %r842, %r1021;
	add.s32 	%r1023, %r937, %r942;
	max.s32 	%r1024, %r844, %r1023;
	add.s32 	%r1025, %r943, %r937;
	max.s32 	%r1026, %r846, %r1025;
	add.s32 	%r1027, %r944, %r937;
	max.s32 	%r1028, %r848, %r1027;
	add.s32 	%r1029, %r945, %r937;
	max.s32 	%r1030, %r850, %r1029;
	add.s32 	%r1031, %r946, %r937;
	max.s32 	%r1032, %r852, %r1031;
	add.s32 	%r1033, %r947, %r937;
	max.s32 	%r1034, %r854, %r1033;
	add.s32 	%r1035, %r948, %r937;
	max.s32 	%r1036, %r856, %r1035;
	add.s32 	%r1037, %r949, %r937;
	max.s32 	%r1038, %r858, %r1037;
	add.s32 	%r1039, %r950, %r937;
	max.s32 	%r1040, %r860, %r1039;
	add.s32 	%r1041, %r938, %r942;
	max.s32 	%r1042, %r862, %r1041;
	add.s32 	%r1043, %r943, %r938;
	max.s32 	%r1044, %r864, %r1043;
	add.s32 	%r1045, %r944, %r938;
	max.s32 	%r1046, %r866, %r1045;
	add.s32 	%r1047, %r945, %r938;
	max.s32 	%r1048, %r868, %r1047;
	add.s32 	%r1049, %r946, %r938;
	max.s32 	%r1050, %r870, %r1049;
	add.s32 	%r1051, %r947, %r938;
	max.s32 	%r1052, %r872, %r1051;
	add.s32 	%r1053, %r948, %r938;
	max.s32 	%r1054, %r874, %r1053;
	add.s32 	%r1055, %r949, %r938;
	max.s32 	%r1056, %r876, %r1055;
	add.s32 	%r1057, %r950, %r938;
	max.s32 	%r1058, %r878, %r1057;
	add.s32 	%r1059, %r939, %r942;
	max.s32 	%r1060, %r880, %r1059;
	add.s32 	%r1061, %r943, %r939;
	max.s32 	%r1062, %r882, %r1061;
	add.s32 	%r1063, %r944, %r939;
	max.s32 	%r1064, %r884, %r1063;
	add.s32 	%r1065, %r945, %r939;
	max.s32 	%r1066, %r886, %r1065;
	add.s32 	%r1067, %r946, %r939;
	max.s32 	%r1068, %r888, %r1067;
	add.s32 	%r1069, %r947, %r939;
	max.s32 	%r1070, %r890, %r1069;
	add.s32 	%r1071, %r948, %r939;
	max.s32 	%r1072, %r892, %r1071;
	add.s32 	%r1073, %r949, %r939;
	max.s32 	%r1074, %r894, %r1073;
	add.s32 	%r1075, %r950, %r939;
	max.s32 	%r1076, %r896, %r1075;
	add.s32 	%r1077, %r940, %r942;
	max.s32 	%r1078, %r898, %r1077;
	add.s32 	%r1079, %r943, %r940;
	max.s32 	%r1080, %r900, %r1079;
	add.s32 	%r1081, %r944, %r940;
	max.s32 	%r1082, %r902, %r1081;
	add.s32 	%r1083, %r945, %r940;
	max.s32 	%r1084, %r904, %r1083;
	add.s32 	%r1085, %r946, %r940;
	max.s32 	%r1086, %r906, %r1085;
	add.s32 	%r1087, %r947, %r940;
	max.s32 	%r1088, %r908, %r1087;
	add.s32 	%r1089, %r948, %r940;
	max.s32 	%r1090, %r910, %r1089;
	add.s32 	%r1091, %r949, %r940;
	max.s32 	%r1092, %r912, %r1091;
	add.s32 	%r1093, %r950, %r940;
	max.s32 	%r1094, %r914, %r1093;
	add.s32 	%r1095, %r941, %r942;
	max.s32 	%r1096, %r916, %r1095;
	add.s32 	%r1097, %r943, %r941;
	max.s32 	%r1098, %r918, %r1097;
	add.s32 	%r1099, %r944, %r941;
	max.s32 	%r1100, %r920, %r1099;
	add.s32 	%r1101, %r945, %r941;
	max.s32 	%r1102, %r922, %r1101;
	add.s32 	%r1103, %r946, %r941;
	max.s32 	%r1104, %r924, %r1103;
	add.s32 	%r1105, %r947, %r941;
	max.s32 	%r1106, %r926, %r1105;
	add.s32 	%r1107, %r948, %r941;
	max.s32 	%r1108, %r928, %r1107;
	add.s32 	%r1109, %r949, %r941;
	max.s32 	%r1110, %r930, %r1109;
	add.s32 	%r1111, %r950, %r941;
	max.s32 	%r1112, %r932, %r1111;
	add.s32 	%r1113, %r5997, 50;
	add.s32 	%r1114, %r5998, 50;
	add.s32 	%r1115, %r5999, 50;
	add.s32 	%r1116, %r6000, 50;
	add.s32 	%r1117, %r6001, 50;
	add.s32 	%r1118, %r6002, 50;
	add.s32 	%r1119, %r6003, 50;
	add.s32 	%r1120, %r6004, 50;
	add.s32 	%r1121, %r6005, 50;
	add.s32 	%r1122, %r6006, 50;
	add.s32 	%r1123, %r5914, 50;
	add.s32 	%r1124, %r5913, 50;
	add.s32 	%r1125, %r5912, 50;
	add.s32 	%r1126, %r5911, 50;
	add.s32 	%r1127, %r5910, 50;
	add.s32 	%r1128, %r5909, 50;
	add.s32 	%r1129, %r5908, 50;
	add.s32 	%r1130, %r5907, 50;
	add.s32 	%r1131, %r1113, %r1122;
	max.s32 	%r1132, %r952, %r1131;
	add.s32 	%r1133, %r1123, %r1113;
	max.s32 	%r1134, %r954, %r1133;
	add.s32 	%r1135, %r1124, %r1113;
	max.s32 	%r1136, %r956, %r1135;
	add.s32 	%r1137, %r1125, %r1113;
	max.s32 	%r1138, %r958, %r1137;
	add.s32 	%r1139, %r1126, %r1113;
	max.s32 	%r1140, %r960, %r1139;
	add.s32 	%r1141, %r1127, %r1113;
	max.s32 	%r1142, %r962, %r1141;
	add.s32 	%r1143, %r1128, %r1113;
	max.s32 	%r1144, %r964, %r1143;
	add.s32 	%r1145, %r1129, %r1113;
	max.s32 	%r1146, %r966, %r1145;
	add.s32 	%r1147, %r1130, %r1113;
	max.s32 	%r1148, %r968, %r1147;
	add.s32 	%r1149, %r1114, %r1122;
	max.s32 	%r1150, %r970, %r1149;
	add.s32 	%r1151, %r1123, %r1114;
	max.s32 	%r1152, %r972, %r1151;
	add.s32 	%r1153, %r1124, %r1114;
	max.s32 	%r1154, %r974, %r1153;
	add.s32 	%r1155, %r1125, %r1114;
	max.s32 	%r1156, %r976, %r1155;
	add.s32 	%r1157, %r1126, %r1114;
	max.s32 	%r1158, %r978, %r1157;
	add.s32 	%r1159, %r1127, %r1114;
	max.s32 	%r1160, %r980, %r1159;
	add.s32 	%r1161, %r1128, %r1114;
	max.s32 	%r1162, %r982, %r1161;
	add.s32 	%r1163, %r1129, %r1114;
	max.s32 	%r1164, %r984, %r1163;
	add.s32 	%r1165, %r1130, %r1114;
	max.s32 	%r1166, %r986, %r1165;
	add.s32 	%r1167, %r1115, %r1122;
	max.s32 	%r1168, %r988, %r1167;
	add.s32 	%r1169, %r1123, %r1115;
	max.s32 	%r1170, %r990, %r1169;
	add.s32 	%r1171, %r1124, %r1115;
	max.s32 	%r1172, %r992, %r1171;
	add.s32 	%r1173, %r1125, %r1115;
	max.s32 	%r1174, %r994, %r1173;
	add.s32 	%r1175, %r1126, %r1115;
	max.s32 	%r1176, %r996, %r1175;
	add.s32 	%r1177, %r1127, %r1115;
	max.s32 	%r1178, %r998, %r1177;
	add.s32 	%r1179, %r1128, %r1115;
	max.s32 	%r1180, %r1000, %r1179;
	add.s32 	%r1181, %r1129, %r1115;
	max.s32 	%r1182, %r1002, %r1181;
	add.s32 	%r1183, %r1130, %r1115;
	max.s32 	%r1184, %r1004, %r1183;
	add.s32 	%r1185, %r1116, %r1122;
	max.s32 	%r1186, %r1006, %r1185;
	add.s32 	%r1187, %r1123, %r1116;
	max.s32 	%r1188, %r1008, %r1187;
	add.s32 	%r1189, %r1124, %r1116;
	max.s32 	%r1190, %r1010, %r1189;
	add.s32 	%r1191, %r1125, %r1116;
	max.s32 	%r1192, %r1012, %r1191;
	add.s32 	%r1193, %r1126, %r1116;
	max.s32 	%r1194, %r1014, %r1193;
	add.s32 	%r1195, %r1127, %r1116;
	max.s32 	%r1196, %r1016, %r1195;
	add.s32 	%r1197, %r1128, %r1116;
	max.s32 	%r1198, %r1018, %r1197;
	add.s32 	%r1199, %r1129, %r1116;
	max.s32 	%r1200, %r1020, %r1199;
	add.s32 	%r1201, %r1130, %r1116;
	max.s32 	%r1202, %r1022, %r1201;
	add.s32 	%r1203, %r1117, %r1122;
	max.s32 	%r1204, %r1024, %r1203;
	add.s32 	%r1205, %r1123, %r1117;
	max.s32 	%r1206, %r1026, %r1205;
	add.s32 	%r1207, %r1124, %r1117;
	max.s32 	%r1208, %r1028, %r1207;
	add.s32 	%r1209, %r1125, %r1117;
	max.s32 	%r1210, %r1030, %r1209;
	add.s32 	%r1211, %r1126, %r1117;
	max.s32 	%r1212, %r1032, %r1211;
	add.s32 	%r1213, %r1127, %r1117;
	max.s32 	%r1214, %r1034, %r1213;
	add.s32 	%r1215, %r1128, %r1117;
	max.s32 	%r1216, %r1036, %r1215;
	add.s32 	%r1217, %r1129, %r1117;
	max.s32 	%r1218, %r1038, %r1217;
	add.s32 	%r1219, %r1130, %r1117;
	max.s32 	%r1220, %r1040, %r1219;
	add.s32 	%r1221, %r1118, %r1122;
	max.s32 	%r1222, %r1042, %r1221;
	add.s32 	%r1223, %r1123, %r1118;
	max.s32 	%r1224, %r1044, %r1223;
	add.s32 	%r1225, %r1124, %r1118;
	max.s32 	%r1226, %r1046, %r1225;
	add.s32 	%r1227, %r1125, %r1118;
	max.s32 	%r1228, %r1048, %r1227;
	add.s32 	%r1229, %r1126, %r1118;
	max.s32 	%r1230, %r1050, %r1229;
	add.s32 	%r1231, %r1127, %r1118;
	max.s32 	%r1232, %r1052, %r1231;
	add.s32 	%r1233, %r1128, %r1118;
	max.s32 	%r1234, %r1054, %r1233;
	add.s32 	%r1235, %r1129, %r1118;
	max.s32 	%r1236, %r1056, %r1235;
	add.s32 	%r1237, %r1130, %r1118;
	max.s32 	%r1238, %r1058, %r1237;
	add.s32 	%r1239, %r1119, %r1122;
	max.s32 	%r1240, %r1060, %r1239;
	add.s32 	%r1241, %r1123, %r1119;
	max.s32 	%r1242, %r1062, %r1241;
	add.s32 	%r1243, %r1124, %r1119;
	max.s32 	%r1244, %r1064, %r1243;
	add.s32 	%r1245, %r1125, %r1119;
	max.s32 	%r1246, %r1066, %r1245;
	add.s32 	%r1247, %r1126, %r1119;
	max.s32 	%r1248, %r1068, %r1247;
	add.s32 	%r1249, %r1127, %r1119;
	max.s32 	%r1250, %r1070, %r1249;
	add.s32 	%r1251, %r1128, %r1119;
	max.s32 	%r1252, %r1072, %r1251;
	add.s32 	%r1253, %r1129, %r1119;
	max.s32 	%r1254, %r1074, %r1253;
	add.s32 	%r1255, %r1130, %r1119;
	max.s32 	%r1256, %r1076, %r1255;
	add.s32 	%r1257, %r1120, %r1122;
	max.s32 	%r1258, %r1078, %r1257;
	add.s32 	%r1259, %r1123, %r1120;
	max.s32 	%r1260, %r1080, %r1259;
	add.s32 	%r1261, %r1124, %r1120;
	max.s32 	%r1262, %r1082, %r1261;
	add.s32 	%r1263, %r1125, %r1120;
	max.s32 	%r1264, %r1084, %r1263;
	add.s32 	%r1265, %r1126, %r1120;
	max.s32 	%r1266, %r1086, %r1265;
	add.s32 	%r1267, %r1127, %r1120;
	max.s32 	%r1268, %r1088, %r1267;
	add.s32 	%r1269, %r1128, %r1120;
	max.s32 	%r1270, %r1090, %r1269;
	add.s32 	%r1271, %r1129, %r1120;
	max.s32 	%r1272, %r1092, %r1271;
	add.s32 	%r1273, %r1130, %r1120;
	max.s32 	%r1274, %r1094, %r1273;
	add.s32 	%r1275, %r1121, %r1122;
	max.s32 	%r1276, %r1096, %r1275;
	add.s32 	%r1277, %r1123, %r1121;
	max.s32 	%r1278, %r1098, %r1277;
	add.s32 	%r1279, %r1124, %r1121;
	max.s32 	%r1280, %r1100, %r1279;
	add.s32 	%r1281, %r1125, %r1121;
	max.s32 	%r1282, %r1102, %r1281;
	add.s32 	%r1283, %r1126, %r1121;
	max.s32 	%r1284, %r1104, %r1283;
	add.s32 	%r1285, %r1127, %r1121;
	max.s32 	%r1286, %r1106, %r1285;
	add.s32 	%r1287, %r1128, %r1121;
	max.s32 	%r1288, %r1108, %r1287;
	add.s32 	%r1289, %r1129, %r1121;
	max.s32 	%r1290, %r1110, %r1289;
	add.s32 	%r1291, %r1130, %r1121;
	max.s32 	%r1292, %r1112, %r1291;
	add.s32 	%r1293, %r5997, 60;
	add.s32 	%r1294, %r5998, 60;
	add.s32 	%r1295, %r5999, 60;
	add.s32 	%r1296, %r6000, 60;
	add.s32 	%r1297, %r6001, 60;
	add.s32 	%r1298, %r6002, 60;
	add.s32 	%r1299, %r6003, 60;
	add.s32 	%r1300, %r6004, 60;
	add.s32 	%r1301, %r6005, 60;
	add.s32 	%r1302, %r6006, 60;
	add.s32 	%r1303, %r5914, 60;
	add.s32 	%r1304, %r5913, 60;
	add.s32 	%r1305, %r5912, 60;
	add.s32 	%r1306, %r5911, 60;
	add.s32 	%r1307, %r5910, 60;
	add.s32 	%r1308, %r5909, 60;
	add.s32 	%r1309, %r5908, 60;
	add.s32 	%r1310, %r5907, 60;
	add.s32 	%r1311, %r1293, %r1302;
	max.s32 	%r1312, %r1132, %r1311;
	add.s32 	%r1313, %r1303, %r1293;
	max.s32 	%r1314, %r1134, %r1313;
	add.s32 	%r1315, %r1304, %r1293;
	max.s32 	%r1316, %r1136, %r1315;
	add.s32 	%r1317, %r1305, %r1293;
	max.s32 	%r1318, %r1138, %r1317;
	add.s32 	%r1319, %r1306, %r1293;
	max.s32 	%r1320, %r1140, %r1319;
	add.s32 	%r1321, %r1307, %r1293;
	max.s32 	%r1322, %r1142, %r1321;
	add.s32 	%r1323, %r1308, %r1293;
	max.s32 	%r1324, %r1144, %r1323;
	add.s32 	%r1325, %r1309, %r1293;
	max.s32 	%r1326, %r1146, %r1325;
	add.s32 	%r1327, %r1310, %r1293;
	max.s32 	%r1328, %r1148, %r1327;
	add.s32 	%r1329, %r1294, %r1302;
	max.s32 	%r1330, %r1150, %r1329;
	add.s32 	%r1331, %r1303, %r1294;
	max.s32 	%r1332, %r1152, %r1331;
	add.s32 	%r1333, %r1304, %r1294;
	max.s32 	%r1334, %r1154, %r1333;
	add.s32 	%r1335, %r1305, %r1294;
	max.s32 	%r1336, %r1156, %r1335;
	add.s32 	%r1337, %r1306, %r1294;
	max.s32 	%r1338, %r1158, %r1337;
	add.s32 	%r1339, %r1307, %r1294;
	max.s32 	%r1340, %r1160, %r1339;
	add.s32 	%r1341, %r1308, %r1294;
	max.s32 	%r1342, %r1162, %r1341;
	add.s32 	%r1343, %r1309, %r1294;
	max.s32 	%r1344, %r1164, %r1343;
	add.s32 	%r1345, %r1310, %r1294;
	max.s32 	%r1346, %r1166, %r1345;
	add.s32 	%r1347, %r1295, %r1302;
	max.s32 	%r1348, %r1168, %r1347;
	add.s32 	%r1349, %r1303, %r1295;
	max.s32 	%r1350, %r1170, %r1349;
	add.s32 	%r1351, %r1304, %r1295;
	max.s32 	%r1352, %r1172, %r1351;
	add.s32 	%r1353, %r1305, %r1295;
	max.s32 	%r1354, %r1174, %r1353;
	add.s32 	%r1355, %r1306, %r1295;
	max.s32 	%r1356, %r1176, %r1355;
	add.s32 	%r1357, %r1307, %r1295;
	max.s32 	%r1358, %r1178, %r1357;
	add.s32 	%r1359, %r1308, %r1295;
	max.s32 	%r1360, %r1180, %r1359;
	add.s32 	%r1361, %r1309, %r1295;
	max.s32 	%r1362, %r1182, %r1361;
	add.s32 	%r1363, %r1310, %r1295;
	max.s32 	%r1364, %r1184, %r1363;
	add.s32 	%r1365, %r1296, %r1302;
	max.s32 	%r1366, %r1186, %r1365;
	add.s32 	%r1367, %r1303, %r1296;
	max.s32 	%r1368, %r1188, %r1367;
	add.s32 	%r1369, %r1304, %r1296;
	max.s32 	%r1370, %r1190, %r1369;
	add.s32 	%r1371, %r1305, %r1296;
	max.s32 	%r1372, %r1192, %r1371;
	add.s32 	%r1373, %r1306, %r1296;
	max.s32 	%r1374, %r1194, %r1373;
	add.s32 	%r1375, %r1307, %r1296;
	max.s32 	%r1376, %r1196, %r1375;
	add.s32 	%r1377, %r1308, %r1296;
	max.s32 	%r1378, %r1198, %r1377;
	add.s32 	%r1379, %r1309, %r1296;
	max.s32 	%r1380, %r1200, %r1379;
	add.s32 	%r1381, %r1310, %r1296;
	max.s32 	%r1382, %r1202, %r1381;
	add.s32 	%r1383, %r1297, %r1302;
	max.s32 	%r1384, %r1204, %r1383;
	add.s32 	%r1385, %r1303, %r1297;
	max.s32 	%r1386, %r1206, %r1385;
	add.s32 	%r1387, %r1304, %r1297;
	max.s32 	%r1388, %r1208, %r1387;
	add.s32 	%r1389, %r1305, %r1297;
	max.s32 	%r1390, %r1210, %r1389;
	add.s32 	%r1391, %r1306, %r1297;
	max.s32 	%r1392, %r1212, %r1391;
	add.s32 	%r1393, %r1307, %r1297;
	max.s32 	%r1394, %r1214, %r1393;
	add.s32 	%r1395, %r1308, %r1297;
	max.s32 	%r1396, %r1216, %r1395;
	add.s32 	%r1397, %r1309, %r1297;
	max.s32 	%r1398, %r1218, %r1397;
	add.s32 	%r1399, %r1310, %r1297;
	max.s32 	%r1400, %r1220, %r1399;
	add.s32 	%r1401, %r1298, %r1302;
	max.s32 	%r1402, %r1222, %r1401;
	add.s32 	%r1403, %r1303, %r1298;
	max.s32 	%r1404, %r1224, %r1403;
	add.s32 	%r1405, %r1304, %r1298;
	max.s32 	%r1406, %r1226, %r1405;
	add.s32 	%r1407, %r1305, %r1298;
	max.s32 	%r1408, %r1228, %r1407;
	add.s32 	%r1409, %r1306, %r1298;
	max.s32 	%r1410, %r1230, %r1409;
	add.s32 	%r1411, %r1307, %r1298;
	max.s32 	%r1412, %r1232, %r1411;
	add.s32 	%r1413, %r1308, %r1298;
	max.s32 	%r1414, %r1234, %r1413;
	add.s32 	%r1415, %r1309, %r1298;
	max.s32 	%r1416, %r1236, %r1415;
	add.s32 	%r1417, %r1310, %r1298;
	max.s32 	%r1418, %r1238, %r1417;
	add.s32 	%r1419, %r1299, %r1302;
	max.s32 	%r1420, %r1240, %r1419;
	add.s32 	%r1421, %r1303, %r1299;
	max.s32 	%r1422, %r1242, %r1421;
	add.s32 	%r1423, %r1304, %r1299;
	max.s32 	%r1424, %r1244, %r1423;
	add.s32 	%r1425, %r1305, %r1299;
	max.s32 	%r1426, %r1246, %r1425;
	add.s32 	%r1427, %r1306, %r1299;
	max.s32 	%r1428, %r1248, %r1427;
	add.s32 	%r1429, %r1307, %r1299;
	max.s32 	%r1430, %r1250, %r1429;
	add.s32 	%r1431, %r1308, %r1299;
	max.s32 	%r1432, %r1252, %r1431;
	add.s32 	%r1433, %r1309, %r1299;
	max.s32 	%r1434, %r1254, %r1433;
	add.s32 	%r1435, %r1310, %r1299;
	max.s32 	%r1436, %r1256, %r1435;
	add.s32 	%r1437, %r1300, %r1302;
	max.s32 	%r1438, %r1258, %r1437;
	add.s32 	%r1439, %r1303, %r1300;
	max.s32 	%r1440, %r1260, %r1439;
	add.s32 	%r1441, %r1304, %r1300;
	max.s32 	%r1442, %r1262, %r1441;
	add.s32 	%r1443, %r1305, %r1300;
	max.s32 	%r1444, %r1264, %r1443;
	add.s32 	%r1445, %r1306, %r1300;
	max.s32 	%r1446, %r1266, %r1445;
	add.s32 	%r1447, %r1307, %r1300;
	max.s32 	%r1448, %r1268, %r1447;
	add.s32 	%r1449, %r1308, %r1300;
	max.s32 	%r1450, %r1270, %r1449;
	add.s32 	%r1451, %r1309, %r1300;
	max.s32 	%r1452, %r1272, %r1451;
	add.s32 	%r1453, %r1310, %r1300;
	max.s32 	%r1454, %r1274, %r1453;
	add.s32 	%r1455, %r1301, %r1302;
	max.s32 	%r1456, %r1276, %r1455;
	add.s32 	%r1457, %r1303, %r1301;
	max.s32 	%r1458, %r1278, %r1457;
	add.s32 	%r1459, %r1304, %r1301;
	max.s32 	%r1460, %r1280, %r1459;
	add.s32 	%r1461, %r1305, %r1301;
	max.s32 	%r1462, %r1282, %r1461;
	add.s32 	%r1463, %r1306, %r1301;
	max.s32 	%r1464, %r1284, %r1463;
	add.s32 	%r1465, %r1307, %r1301;
	max.s32 	%r1466, %r1286, %r1465;
	add.s32 	%r1467, %r1308, %r1301;
	max.s32 	%r1468, %r1288, %r1467;
	add.s32 	%r1469, %r1309, %r1301;
	max.s32 	%r1470, %r1290, %r1469;
	add.s32 	%r1471, %r1310, %r1301;
	max.s32 	%r1472, %r1292, %r1471;
	add.s32 	%r1473, %r5997, 70;
	add.s32 	%r1474, %r5998, 70;
	add.s32 	%r1475, %r5999, 70;
	add.s32 	%r1476, %r6000, 70;
	add.s32 	%r1477, %r6001, 70;
	add.s32 	%r1478, %r6002, 70;
	add.s32 	%r1479, %r6003, 70;
	add.s32 	%r1480, %r6004, 70;
	add.s32 	%r1481, %r6005, 70;
	add.s32 	%r1482, %r6006, 70;
	add.s32 	%r1483, %r5914, 70;
	add.s32 	%r1484, %r5913, 70;
	add.s32 	%r1485, %r5912, 70;
	add.s32 	%r1486, %r5911, 70;
	add.s32 	%r1487, %r5910, 70;
	add.s32 	%r1488, %r5909, 70;
	add.s32 	%r1489, %r5908, 70;
	add.s32 	%r1490, %r5907, 70;
	add.s32 	%r1491, %r1473, %r1482;
	max.s32 	%r1492, %r1312, %r1491;
	add.s32 	%r1493, %r1483, %r1473;
	max.s32 	%r1494, %r1314, %r1493;
	add.s32 	%r1495, %r1484, %r1473;
	max.s32 	%r1496, %r1316, %r1495;
	add.s32 	%r1497, %r1485, %r1473;
	max.s32 	%r1498, %r1318, %r1497;
	add.s32 	%r1499, %r1486, %r1473;
	max.s32 	%r1500, %r1320, %r1499;
	add.s32 	%r1501, %r1487, %r1473;
	max.s32 	%r1502, %r1322, %r1501;
	add.s32 	%r1503, %r1488, %r1473;
	max.s32 	%r1504, %r1324, %r1503;
	add.s32 	%r1505, %r1489, %r1473;
	max.s32 	%r1506, %r1326, %r1505;
	add.s32 	%r1507, %r1490, %r1473;
	max.s32 	%r1508, %r1328, %r1507;
	add.s32 	%r1509, %r1474, %r1482;
	max.s32 	%r1510, %r1330, %r1509;
	add.s32 	%r1511, %r1483, %r1474;
	max.s32 	%r1512, %r1332, %r1511;
	add.s32 	%r1513, %r1484, %r1474;
	max.s32 	%r1514, %r1334, %r1513;
	add.s32 	%r1515, %r1485, %r1474;
	max.s32 	%r1516, %r1336, %r1515;
	add.s32 	%r1517, %r1486, %r1474;
	max.s32 	%r1518, %r1338, %r1517;
	add.s32 	%r1519, %r1487, %r1474;
	max.s32 	%r1520, %r1340, %r1519;
	add.s32 	%r1521, %r1488, %r1474;
	max.s32 	%r1522, %r1342, %r1521;
	add.s32 	%r1523, %r1489, %r1474;
	max.s32 	%r1524, %r1344, %r1523;
	add.s32 	%r1525, %r1490, %r1474;
	max.s32 	%r1526, %r1346, %r1525;
	add.s32 	%r1527, %r1475, %r1482;
	max.s32 	%r1528, %r1348, %r1527;
	add.s32 	%r1529, %r1483, %r1475;
	max.s32 	%r1530, %r1350, %r1529;
	add.s32 	%r1531, %r1484, %r1475;
	max.s32 	%r1532, %r1352, %r1531;
	add.s32 	%r1533, %r1485, %r1475;
	max.s32 	%r1534, %r1354, %r1533;
	add.s32 	%r1535, %r1486, %r1475;
	max.s32 	%r1536, %r1356, %r1535;
	add.s32 	%r1537, %r1487, %r1475;
	max.s32 	%r1538, %r1358, %r1537;
	add.s32 	%r1539, %r1488, %r1475;
	max.s32 	%r1540, %r1360, %r1539;
	add.s32 	%r1541, %r1489, %r1475;
	max.s32 	%r1542, %r1362, %r1541;
	add.s32 	%r1543, %r1490, %r1475;
	max.s32 	%r1544, %r1364, %r1543;
	add.s32 	%r1545, %r1476, %r1482;
	max.s32 	%r1546, %r1366, %r1545;
	add.s32 	%r1547, %r1483, %r1476;
	max.s32 	%r1548, %r1368, %r1547;
	add.s32 	%r1549, %r1484, %r1476;
	max.s32 	%r1550, %r1370, %r1549;
	add.s32 	%r1551, %r1485, %r1476;
	max.s32 	%r1552, %r1372, %r1551;
	add.s32 	%r1553, %r1486, %r1476;
	max.s32 	%r1554, %r1374, %r1553;
	add.s32 	%r1555, %r1487, %r1476;
	max.s32 	%r1556, %r1376, %r1555;
	add.s32 	%r1557, %r1488, %r1476;
	max.s32 	%r1558, %r1378, %r1557;
	add.s32 	%r1559, %r1489, %r1476;
	max.s32 	%r1560, %r1380, %r1559;
	add.s32 	%r1561, %r1490, %r1476;
	max.s32 	%r1562, %r1382, %r1561;
	add.s32 	%r1563, %r1477, %r1482;
	max.s32 	%r1564, %r1384, %r1563;
	add.s32 	%r1565, %r1483, %r1477;
	max.s32 	%r1566, %r1386, %r1565;
	add.s32 	%r1567, %r1484, %r1477;
	max.s32 	%r1568, %r1388, %r1567;
	add.s32 	%r1569, %r1485, %r1477;
	max.s32 	%r1570, %r1390, %r1569;
	add.s32 	%r1571, %r1486, %r1477;
	max.s32 	%r1572, %r1392, %r1571;
	add.s32 	%r1573, %r1487, %r1477;
	max.s32 	%r1574, %r1394, %r1573;
	add.s32 	%r1575, %r1488, %r1477;
	max.s32 	%r1576, %r1396, %r1575;
	add.s32 	%r1577, %r1489, %r1477;
	max.s32 	%r1578, %r1398, %r1577;
	add.s32 	%r1579, %r1490, %r1477;
	max.s32 	%r1580, %r1400, %r1579;
	add.s32 	%r1581, %r1478, %r1482;
	max.s32 	%r1582, %r1402, %r1581;
	add.s32 	%r1583, %r1483, %r1478;
	max.s32 	%r1584, %r1404, %r1583;
	add.s32 	%r1585, %r1484, %r1478;
	max.s32 	%r1586, %r1406, %r1585;
	add.s32 	%r1587, %r1485, %r1478;
	max.s32 	%r1588, %r1408, %r1587;
	add.s32 	%r1589, %r1486, %r1478;
	max.s32 	%r1590, %r1410, %r1589;
	add.s32 	%r1591, %r1487, %r1478;
	max.s32 	%r1592, %r1412, %r1591;
	add.s32 	%r1593, %r1488, %r1478;
	max.s32 	%r1594, %r1414, %r1593;
	add.s32 	%r1595, %r1489, %r1478;
	max.s32 	%r1596, %r1416, %r1595;
	add.s32 	%r1597, %r1490, %r1478;
	max.s32 	%r1598, %r1418, %r1597;
	add.s32 	%r1599, %r1479, %r1482;
	max.s32 	%r1600, %r1420, %r1599;
	add.s32 	%r1601, %r1483, %r1479;
	max.s32 	%r1602, %r1422, %r1601;
	add.s32 	%r1603, %r1484, %r1479;
	max.s32 	%r1604, %r1424, %r1603;
	add.s32 	%r1605, %r1485, %r1479;
	max.s32 	%r1606, %r1426, %r1605;
	add.s32 	%r1607, %r1486, %r1479;
	max.s32 	%r1608, %r1428, %r1607;
	add.s32 	%r1609, %r1487, %r1479;
	max.s32 	%r1610, %r1430, %r1609;
	add.s32 	%r1611, %r1488, %r1479;
	max.s32 	%r1612, %r1432, %r1611;
	add.s32 	%r1613, %r1489, %r1479;
	max.s32 	%r1614, %r1434, %r1613;
	add.s32 	%r1615, %r1490, %r1479;
	max.s32 	%r1616, %r1436, %r1615;
	add.s32 	%r1617, %r1480, %r1482;
	max.s32 	%r1618, %r1438, %r1617;
	add.s32 	%r1619, %r1483, %r1480;
	max.s32 	%r1620, %r1440, %r1619;
	add.s32 	%r1621, %r1484, %r1480;
	max.s32 	%r1622, %r1442, %r1621;
	add.s32 	%r1623, %r1485, %r1480;
	max.s32 	%r1624, %r1444, %r1623;
	add.s32 	%r1625, %r1486, %r1480;
	max.s32 	%r1626, %r1446, %r1625;
	add.s32 	%r1627, %r1487, %r1480;
	max.s32 	%r1628, %r1448, %r1627;
	add.s32 	%r1629, %r1488, %r1480;
	max.s32 	%r1630, %r1450, %r1629;
	add.s32 	%r1631, %r1489, %r1480;
	max.s32 	%r1632, %r1452, %r1631;
	add.s32 	%r1633, %r1490, %r1480;
	max.s32 	%r1634, %r1454, %r1633;
	add.s32 	%r1635, %r1481, %r1482;
	max.s32 	%r1636, %r1456, %r1635;
	add.s32 	%r1637, %r1483, %r1481;
	max.s32 	%r1638, %r1458, %r1637;
	add.s32 	%r1639, %r1484, %r1481;
	max.s32 	%r1640, %r1460, %r1639;
	add.s32 	%r1641, %r1485, %r1481;
	max.s32 	%r1642, %r1462, %r1641;
	add.s32 	%r1643, %r1486, %r1481;
	max.s32 	%r1644, %r1464, %r1643;
	add.s32 	%r1645, %r1487, %r1481;
	max.s32 	%r1646, %r1466, %r1645;
	add.s32 	%r1647, %r1488, %r1481;
	max.s32 	%r1648, %r1468, %r1647;
	add.s32 	%r1649, %r1489, %r1481;
	max.s32 	%r1650, %r1470, %r1649;
	add.s32 	%r1651, %r1490, %r1481;
	max.s32 	%r1652, %r1472, %r1651;
	add.s32 	%r1653, %r5997, 80;
	add.s32 	%r1654, %r5998, 80;
	add.s32 	%r1655, %r5999, 80;
	add.s32 	%r1656, %r6000, 80;
	add.s32 	%r1657, %r6001, 80;
	add.s32 	%r1658, %r6002, 80;
	add.s32 	%r1659, %r6003, 80;
	add.s32 	%r1660, %r6004, 80;
	add.s32 	%r1661, %r6005, 80;
	add.s32 	%r1662, %r6006, 80;
	add.s32 	%r1663, %r5914, 80;
	add.s32 	%r1664, %r5913, 80;
	add.s32 	%r1665, %r5912, 80;
	add.s32 	%r1666, %r5911, 80;
	add.s32 	%r1667, %r5910, 80;
	add.s32 	%r1668, %r5909, 80;
	add.s32 	%r1669, %r5908, 80;
	add.s32 	%r1670, %r5907, 80;
	add.s32 	%r1671, %r1653, %r1662;
	max.s32 	%r1672, %r1492, %r1671;
	add.s32 	%r1673, %r1663, %r1653;
	max.s32 	%r1674, %r1494, %r1673;
	add.s32 	%r1675, %r1664, %r1653;
	max.s32 	%r1676, %r1496, %r1675;
	add.s32 	%r1677, %r1665, %r1653;
	max.s32 	%r1678, %r1498, %r1677;
	add.s32 	%r1679, %r1666, %r1653;
	max.s32 	%r1680, %r1500, %r1679;
	add.s32 	%r1681, %r1667, %r1653;
	max.s32 	%r1682, %r1502, %r1681;
	add.s32 	%r1683, %r1668, %r1653;
	max.s32 	%r1684, %r1504, %r1683;
	add.s32 	%r1685, %r1669, %r1653;
	max.s32 	%r1686, %r1506, %r1685;
	add.s32 	%r1687, %r1670, %r1653;
	max.s32 	%r1688, %r1508, %r1687;
	add.s32 	%r1689, %r1654, %r1662;
	max.s32 	%r1690, %r1510, %r1689;
	add.s32 	%r1691, %r1663, %r1654;
	max.s32 	%r1692, %r1512, %r1691;
	add.s32 	%r1693, %r1664, %r1654;
	max.s32 	%r1694, %r1514, %r1693;
	add.s32 	%r1695, %r1665, %r1654;
	max.s32 	%r1696, %r1516, %r1695;
	add.s32 	%r1697, %r1666, %r1654;
	max.s32 	%r1698, %r1518, %r1697;
	add.s32 	%r1699, %r1667, %r1654;
	max.s32 	%r1700, %r1520, %r1699;
	add.s32 	%r1701, %r1668, %r1654;
	max.s32 	%r1702, %r1522, %r1701;
	add.s32 	%r1703, %r1669, %r1654;
	max.s32 	%r1704, %r1524, %r1703;
	add.s32 	%r1705, %r1670, %r1654;
	max.s32 	%r1706, %r1526, %r1705;
	add.s32 	%r1707, %r1655, %r1662;
	max.s32 	%r1708, %r1528, %r1707;
	add.s32 	%r1709, %r1663, %r1655;
	max.s32 	%r1710, %r1530, %r1709;
	add.s32 	%r1711, %r1664, %r1655;
	max.s32 	%r1712, %r1532, %r1711;
	add.s32 	%r1713, %r1665, %r1655;
	max.s32 	%r1714, %r1534, %r1713;
	add.s32 	%r1715, %r1666, %r1655;
	max.s32 	%r1716, %r1536, %r1715;
	add.s32 	%r1717, %r1667, %r1655;
	max.s32 	%r1718, %r1538, %r1717;
	add.s32 	%r1719, %r1668, %r1655;
	max.s32 	%r1720, %r1540, %r1719;
	add.s32 	%r1721, %r1669, %r1655;
	max.s32 	%r1722, %r1542, %r1721;
	add.s32 	%r1723, %r1670, %r1655;
	max.s32 	%r1724, %r1544, %r1723;
	add.s32 	%r1725, %r1656, %r1662;
	max.s32 	%r1726, %r1546, %r1725;
	add.s32 	%r1727, %r1663, %r1656;
	max.s32 	%r1728, %r1548, %r1727;
	add.s32 	%r1729, %r1664, %r1656;
	max.s32 	%r1730, %r1550, %r1729;
	add.s32 	%r1731, %r1665, %r1656;
	max.s32 	%r1732, %r1552, %r1731;
	add.s32 	%r1733, %r1666, %r1656;
	max.s32 	%r1734, %r1554, %r1733;
	add.s32 	%r1735, %r1667, %r1656;
	max.s32 	%r1736, %r1556, %r1735;
	add.s32 	%r1737, %r1668, %r1656;
	max.s32 	%r1738, %r1558, %r1737;
	add.s32 	%r1739, %r1669, %r1656;
	max.s32 	%r1740, %r1560, %r1739;
	add.s32 	%r1741, %r1670, %r1656;
	max.s32 	%r1742, %r1562, %r1741;
	add.s32 	%r1743, %r1657, %r1662;
	max.s32 	%r1744, %r1564, %r1743;
	add.s32 	%r1745, %r1663, %r1657;
	max.s32 	%r1746, %r1566, %r1745;
	add.s32 	%r1747, %r1664, %r1657;
	max.s32 	%r1748, %r1568, %r1747;
	add.s32 	%r1749, %r1665, %r1657;
	max.s32 	%r1750, %r1570, %r1749;
	add.s32 	%r1751, %r1666, %r1657;
	max.s32 	%r1752, %r1572, %r1751;
	add.s32 	%r1753, %r1667, %r1657;
	max.s32 	%r1754, %r1574, %r1753;
	add.s32 	%r1755, %r1668, %r1657;
	max.s32 	%r1756, %r1576, %r1755;
	add.s32 	%r1757, %r1669, %r1657;
	max.s32 	%r1758, %r1578, %r1757;
	add.s32 	%r1759, %r1670, %r1657;
	max.s32 	%r1760, %r1580, %r1759;
	add.s32 	%r1761, %r1658, %r1662;
	max.s32 	%r1762, %r1582, %r1761;
	add.s32 	%r1763, %r1663, %r1658;
	max.s32 	%r1764, %r1584, %r1763;
	add.s32 	%r1765, %r1664, %r1658;
	max.s32 	%r1766, %r1586, %r1765;
	add.s32 	%r1767, %r1665, %r1658;
	max.s32 	%r1768, %r1588, %r1767;
	add.s32 	%r1769, %r1666, %r1658;
	max.s32 	%r1770, %r1590, %r1769;
	add.s32 	%r1771, %r1667, %r1658;
	max.s32 	%r1772, %r1592, %r1771;
	add.s32 	%r1773, %r1668, %r1658;
	max.s32 	%r1774, %r1594, %r1773;
	add.s32 	%r1775, %r1669, %r1658;
	max.s32 	%r1776, %r1596, %r1775;
	add.s32 	%r1777, %r1670, %r1658;
	max.s32 	%r1778, %r1598, %r1777;
	add.s32 	%r1779, %r1659, %r1662;
	max.s32 	%r1780, %r1600, %r1779;
	add.s32 	%r1781, %r1663, %r1659;
	max.s32 	%r1782, %r1602, %r1781;
	add.s32 	%r1783, %r1664, %r1659;
	max.s32 	%r1784, %r1604, %r1783;
	add.s32 	%r1785, %r1665, %r1659;
	max.s32 	%r1786, %r1606, %r1785;
	add.s32 	%r1787, %r1666, %r1659;
	max.s32 	%r1788, %r1608, %r1787;
	add.s32 	%r1789, %r1667, %r1659;
	max.s32 	%r1790, %r1610, %r1789;
	add.s32 	%r1791, %r1668, %r1659;
	max.s32 	%r1792, %r1612, %r1791;
	add.s32 	%r1793, %r1669, %r1659;
	max.s32 	%r1794, %r1614, %r1793;
	add.s32 	%r1795, %r1670, %r1659;
	max.s32 	%r1796, %r1616, %r1795;
	add.s32 	%r1797, %r1660, %r1662;
	max.s32 	%r1798, %r1618, %r1797;
	add.s32 	%r1799, %r1663, %r1660;
	max.s32 	%r1800, %r1620, %r1799;
	add.s32 	%r1801, %r1664, %r1660;
	max.s32 	%r1802, %r1622, %r1801;
	add.s32 	%r1803, %r1665, %r1660;
	max.s32 	%r1804, %r1624, %r1803;
	add.s32 	%r1805, %r1666, %r1660;
	max.s32 	%r1806, %r1626, %r1805;
	add.s32 	%r1807, %r1667, %r1660;
	max.s32 	%r1808, %r1628, %r1807;
	add.s32 	%r1809, %r1668, %r1660;
	max.s32 	%r1810, %r1630, %r1809;
	add.s32 	%r1811, %r1669, %r1660;
	max.s32 	%r1812, %r1632, %r1811;
	add.s32 	%r1813, %r1670, %r1660;
	max.s32 	%r1814, %r1634, %r1813;
	add.s32 	%r1815, %r1661, %r1662;
	max.s32 	%r1816, %r1636, %r1815;
	add.s32 	%r1817, %r1663, %r1661;
	max.s32 	%r1818, %r1638, %r1817;
	add.s32 	%r1819, %r1664, %r1661;
	max.s32 	%r1820, %r1640, %r1819;
	add.s32 	%r1821, %r1665, %r1661;
	max.s32 	%r1822, %r1642, %r1821;
	add.s32 	%r1823, %r1666, %r1661;
	max.s32 	%r1824, %r1644, %r1823;
	add.s32 	%r1825, %r1667, %r1661;
	max.s32 	%r1826, %r1646, %r1825;
	add.s32 	%r1827, %r1668, %r1661;
	max.s32 	%r1828, %r1648, %r1827;
	add.s32 	%r1829, %r1669, %r1661;
	max.s32 	%r1830, %r1650, %r1829;
	add.s32 	%r1831, %r1670, %r1661;
	max.s32 	%r1832, %r1652, %r1831;
	add.s32 	%r1833, %r5997, 90;
	add.s32 	%r1834, %r5998, 90;
	add.s32 	%r1835, %r5999, 90;
	add.s32 	%r1836, %r6000, 90;
	add.s32 	%r1837, %r6001, 90;
	add.s32 	%r1838, %r6002, 90;
	add.s32 	%r1839, %r6003, 90;
	add.s32 	%r1840, %r6004, 90;
	add.s32 	%r1841, %r6005, 90;
	add.s32 	%r1842, %r6006, 90;
	add.s32 	%r1843, %r5914, 90;
	add.s32 	%r1844, %r5913, 90;
	add.s32 	%r1845, %r5912, 90;
	add.s32 	%r1846, %r5911, 90;
	add.s32 	%r1847, %r5910, 90;
	add.s32 	%r1848, %r5909, 90;
	add.s32 	%r1849, %r5908, 90;
	add.s32 	%r1850, %r5907, 90;
	add.s32 	%r1851, %r1833, %r1842;
	max.s32 	%r1852, %r1672, %r1851;
	add.s32 	%r1853, %r1843, %r1833;
	max.s32 	%r1854, %r1674, %r1853;
	add.s32 	%r1855, %r1844, %r1833;
	max.s32 	%r1856, %r1676, %r1855;
	add.s32 	%r1857, %r1845, %r1833;
	max.s32 	%r1858, %r1678, %r1857;
	add.s32 	%r1859, %r1846, %r1833;
	max.s32 	%r1860, %r1680, %r1859;
	add.s32 	%r1861, %r1847, %r1833;
	max.s32 	%r1862, %r1682, %r1861;
	add.s32 	%r1863, %r1848, %r1833;
	max.s32 	%r1864, %r1684, %r1863;
	add.s32 	%r1865, %r1849, %r1833;
	max.s32 	%r1866, %r1686, %r1865;
	add.s32 	%r1867, %r1850, %r1833;
	max.s32 	%r1868, %r1688, %r1867;
	add.s32 	%r1869, %r1834, %r1842;
	max.s32 	%r1870, %r1690, %r1869;
	add.s32 	%r1871, %r1843, %r1834;
	max.s32 	%r1872, %r1692, %r1871;
	add.s32 	%r1873, %r1844, %r1834;
	max.s32 	%r1874, %r1694, %r1873;
	add.s32 	%r1875, %r1845, %r1834;
	max.s32 	%r1876, %r1696, %r1875;
	add.s32 	%r1877, %r1846, %r1834;
	max.s32 	%r1878, %r1698, %r1877;
	add.s32 	%r1879, %r1847, %r1834;
	max.s32 	%r1880, %r1700, %r1879;
	add.s32 	%r1881, %r1848, %r1834;
	max.s32 	%r1882, %r1702, %r1881;
	add.s32 	%r1883, %r1849, %r1834;
	max.s32 	%r1884, %r1704, %r1883;
	add.s32 	%r1885, %r1850, %r1834;
	max.s32 	%r1886, %r1706, %r1885;
	add.s32 	%r1887, %r1835, %r1842;
	max.s32 	%r1888, %r1708, %r1887;
	add.s32 	%r1889, %r1843, %r1835;
	max.s32 	%r1890, %r1710, %r1889;
	add.s32 	%r1891, %r1844, %r1835;
	max.s32 	%r1892, %r1712, %r1891;
	add.s32 	%r1893, %r1845, %r1835;
	max.s32 	%r1894, %r1714, %r1893;
	add.s32 	%r1895, %r1846, %r1835;
	max.s32 	%r1896, %r1716, %r1895;
	add.s32 	%r1897, %r1847, %r1835;
	max.s32 	%r1898, %r1718, %r1897;
	add.s32 	%r1899, %r1848, %r1835;
	max.s32 	%r1900, %r1720, %r1899;
	add.s32 	%r1901, %r1849, %r1835;
	max.s32 	%r1902, %r1722, %r1901;
	add.s32 	%r1903, %r1850, %r1835;
	max.s32 	%r1904, %r1724, %r1903;
	add.s32 	%r1905, %r1836, %r1842;
	max.s32 	%r1906, %r1726, %r1905;
	add.s32 	%r1907, %r1843, %r1836;
	max.s32 	%r1908, %r1728, %r1907;
	add.s32 	%r1909, %r1844, %r1836;
	max.s32 	%r1910, %r1730, %r1909;
	add.s32 	%r1911, %r1845, %r1836;
	max.s32 	%r1912, %r1732, %r1911;
	add.s32 	%r1913, %r1846, %r1836;
	max.s32 	%r1914, %r1734, %r1913;
	add.s32 	%r1915, %r1847, %r1836;
	max.s32 	%r1916, %r1736, %r1915;
	add.s32 	%r1917, %r1848, %r1836;
	max.s32 	%r1918, %r1738, %r1917;
	add.s32 	%r1919, %r1849, %r1836;
	max.s32 	%r1920, %r1740, %r1919;
	add.s32 	%r1921, %r1850, %r1836;
	max.s32 	%r1922, %r1742, %r1921;
	add.s32 	%r1923, %r1837, %r1842;
	max.s32 	%r1924, %r1744, %r1923;
	add.s32 	%r1925, %r1843, %r1837;
	max.s32 	%r1926, %r1746, %r1925;
	add.s32 	%r1927, %r1844, %r1837;
	max.s32 	%r1928, %r1748, %r1927;
	add.s32 	%r1929, %r1845, %r1837;
	max.s32 	%r1930, %r1750, %r1929;
	add.s32 	%r1931, %r1846, %r1837;
	max.s32 	%r1932, %r1752, %r1931;
	add.s32 	%r1933, %r1847, %r1837;
	max.s32 	%r1934, %r1754, %r1933;
	add.s32 	%r1935, %r1848, %r1837;
	max.s32 	%r1936, %r1756, %r1935;
	add.s32 	%r1937, %r1849, %r1837;
	max.s32 	%r1938, %r1758, %r1937;
	add.s32 	%r1939, %r1850, %r1837;
	max.s32 	%r1940, %r1760, %r1939;
	add.s32 	%r1941, %r1838, %r1842;
	max.s32 	%r1942, %r1762, %r1941;
	add.s32 	%r1943, %r1843, %r1838;
	max.s32 	%r1944, %r1764, %r1943;
	add.s32 	%r1945, %r1844, %r1838;
	max.s32 	%r1946, %r1766, %r1945;
	add.s32 	%r1947, %r1845, %r1838;
	max.s32 	%r1948, %r1768, %r1947;
	add.s32 	%r1949, %r1846, %r1838;
	max.s32 	%r1950, %r1770, %r1949;
	add.s32 	%r1951, %r1847, %r1838;
	max.s32 	%r1952, %r1772, %r1951;
	add.s32 	%r1953, %r1848, %r1838;
	max.s32 	%r1954, %r1774, %r1953;
	add.s32 	%r1955, %r1849, %r1838;
	max.s32 	%r1956, %r1776, %r1955;
	add.s32 	%r1957, %r1850, %r1838;
	max.s32 	%r1958, %r1778, %r1957;
	add.s32 	%r1959, %r1839, %r1842;
	max.s32 	%r1960, %r1780, %r1959;
	add.s32 	%r1961, %r1843, %r1839;
	max.s32 	%r1962, %r1782, %r1961;
	add.s32 	%r1963, %r1844, %r1839;
	max.s32 	%r1964, %r1784, %r1963;
	add.s32 	%r1965, %r1845, %r1839;
	max.s32 	%r1966, %r1786, %r1965;
	add.s32 	%r1967, %r1846, %r1839;
	max.s32 	%r1968, %r1788, %r1967;
	add.s32 	%r1969, %r1847, %r1839;
	max.s32 	%r1970, %r1790, %r1969;
	add.s32 	%r1971, %r1848, %r1839;
	max.s32 	%r1972, %r1792, %r1971;
	add.s32 	%r1973, %r1849, %r1839;
	max.s32 	%r1974, %r1794, %r1973;
	add.s32 	%r1975, %r1850, %r1839;
	max.s32 	%r1976, %r1796, %r1975;
	add.s32 	%r1977, %r1840, %r1842;
	max.s32 	%r1978, %r1798, %r1977;
	add.s32 	%r1979, %r1843, %r1840;
	max.s32 	%r1980, %r1800, %r1979;
	add.s32 	%r1981, %r1844, %r1840;
	max.s32 	%r1982, %r1802, %r1981;
	add.s32 	%r1983, %r1845, %r1840;
	max.s32 	%r1984, %r1804, %r1983;
	add.s32 	%r1985, %r1846, %r1840;
	max.s32 	%r1986, %r1806, %r1985;
	add.s32 	%r1987, %r1847, %r1840;
	max.s32 	%r1988, %r1808, %r1987;
	add.s32 	%r1989, %r1848, %r1840;
	max.s32 	%r1990, %r1810, %r1989;
	add.s32 	%r1991, %r1849, %r1840;
	max.s32 	%r1992, %r1812, %r1991;
	add.s32 	%r1993, %r1850, %r1840;
	max.s32 	%r1994, %r1814, %r1993;
	add.s32 	%r1995, %r1841, %r1842;
	max.s32 	%r1996, %r1816, %r1995;
	add.s32 	%r1997, %r1843, %r1841;
	max.s32 	%r1998, %r1818, %r1997;
	add.s32 	%r1999, %r1844, %r1841;
	max.s32 	%r2000, %r1820, %r1999;
	add.s32 	%r2001, %r1845, %r1841;
	max.s32 	%r2002, %r1822, %r2001;
	add.s32 	%r2003, %r1846, %r1841;
	max.s32 	%r2004, %r1824, %r2003;
	add.s32 	%r2005, %r1847, %r1841;
	max.s32 	%r2006, %r1826, %r2005;
	add.s32 	%r2007, %r1848, %r1841;
	max.s32 	%r2008, %r1828, %r2007;
	add.s32 	%r2009, %r1849, %r1841;
	max.s32 	%r2010, %r1830, %r2009;
	add.s32 	%r2011, %r1850, %r1841;
	max.s32 	%r2012, %r1832, %r2011;
	add.s32 	%r2013, %r5997, 100;
	add.s32 	%r2014, %r5998, 100;
	add.s32 	%r2015, %r5999, 100;
	add.s32 	%r2016, %r6000, 100;
	add.s32 	%r2017, %r6001, 100;
	add.s32 	%r2018, %r6002, 100;
	add.s32 	%r2019, %r6003, 100;
	add.s32 	%r2020, %r6004, 100;
	add.s32 	%r2021, %r6005, 100;
	add.s32 	%r2022, %r6006, 100;
	add.s32 	%r2023, %r5914, 100;
	add.s32 	%r2024, %r5913, 100;
	add.s32 	%r2025, %r5912, 100;
	add.s32 	%r2026, %r5911, 100;
	add.s32 	%r2027, %r5910, 100;
	add.s32 	%r2028, %r5909, 100;
	add.s32 	%r2029, %r5908, 100;
	add.s32 	%r2030, %r5907, 100;
	add.s32 	%r2031, %r2013, %r2022;
	max.s32 	%r2032, %r1852, %r2031;
	add.s32 	%r2033, %r2023, %r2013;
	max.s32 	%r2034, %r1854, %r2033;
	add.s32 	%r2035, %r2024, %r2013;
	max.s32 	%r2036, %r1856, %r2035;
	add.s32 	%r2037, %r2025, %r2013;
	max.s32 	%r2038, %r1858, %r2037;
	add.s32 	%r2039, %r2026, %r2013;
	max.s32 	%r2040, %r1860, %r2039;
	add.s32 	%r2041, %r2027, %r2013;
	max.s32 	%r2042, %r1862, %r2041;
	add.s32 	%r2043, %r2028, %r2013;
	max.s32 	%r2044, %r1864, %r2043;
	add.s32 	%r2045, %r2029, %r2013;
	max.s32 	%r2046, %r1866, %r2045;
	add.s32 	%r2047, %r2030, %r2013;
	max.s32 	%r2048, %r1868, %r2047;
	add.s32 	%r2049, %r2014, %r2022;
	max.s32 	%r2050, %r1870, %r2049;
	add.s32 	%r2051, %r2023, %r2014;
	max.s32 	%r2052, %r1872, %r2051;
	add.s32 	%r2053, %r2024, %r2014;
	max.s32 	%r2054, %r1874, %r2053;
	add.s32 	%r2055, %r2025, %r2014;
	max.s32 	%r2056, %r1876, %r2055;
	add.s32 	%r2057, %r2026, %r2014;
	max.s32 	%r2058, %r1878, %r2057;
	add.s32 	%r2059, %r2027, %r2014;
	max.s32 	%r2060, %r1880, %r2059;
	add.s32 	%r2061, %r2028, %r2014;
	max.s32 	%r2062, %r1882, %r2061;
	add.s32 	%r2063, %r2029, %r2014;
	max.s32 	%r2064, %r1884, %r2063;
	add.s32 	%r2065, %r2030, %r2014;
	max.s32 	%r2066, %r1886, %r2065;
	add.s32 	%r2067, %r2015, %r2022;
	max.s32 	%r2068, %r1888, %r2067;
	add.s32 	%r2069, %r2023, %r2015;
	max.s32 	%r2070, %r1890, %r2069;
	add.s32 	%r2071, %r2024, %r2015;
	max.s32 	%r2072, %r1892, %r2071;
	add.s32 	%r2073, %r2025, %r2015;
	max.s32 	%r2074, %r1894, %r2073;
	add.s32 	%r2075, %r2026, %r2015;
	max.s32 	%r2076, %r1896, %r2075;
	add.s32 	%r2077, %r2027, %r2015;
	max.s32 	%r2078, %r1898, %r2077;
	add.s32 	%r2079, %r2028, %r2015;
	max.s32 	%r2080, %r1900, %r2079;
	add.s32 	%r2081, %r2029, %r2015;
	max.s32 	%r2082, %r1902, %r2081;
	add.s32 	%r2083, %r2030, %r2015;
	max.s32 	%r2084, %r1904, %r2083;
	add.s32 	%r2085, %r2016, %r2022;
	max.s32 	%r2086, %r1906, %r2085;
	add.s32 	%r2087, %r2023, %r2016;
	max.s32 	%r2088, %r1908, %r2087;
	add.s32 	%r2089, %r2024, %r2016;
	max.s32 	%r2090, %r1910, %r2089;
	add.s32 	%r2091, %r2025, %r2016;
	max.s32 	%r2092, %r1912, %r2091;
	add.s32 	%r2093, %r2026, %r2016;
	max.s32 	%r2094, %r1914, %r2093;
	add.s32 	%r2095, %r2027, %r2016;
	max.s32 	%r2096, %r1916, %r2095;
	add.s32 	%r2097, %r2028, %r2016;
	max.s32 	%r2098, %r1918, %r2097;
	add.s32 	%r2099, %r2029, %r2016;
	max.s32 	%r2100, %r1920, %r2099;
	add.s32 	%r2101, %r2030, %r2016;
	max.s32 	%r2102, %r1922, %r2101;
	add.s32 	%r2103, %r2017, %r2022;
	max.s32 	%r2104, %r1924, %r2103;
	add.s32 	%r2105, %r2023, %r2017;
	max.s32 	%r2106, %r1926, %r2105;
	add.s32 	%r2107, %r2024, %r2017;
	max.s32 	%r2108, %r1928, %r2107;
	add.s32 	%r2109, %r2025, %r2017;
	max.s32 	%r2110, %r1930, %r2109;
	add.s32 	%r2111, %r2026, %r2017;
	max.s32 	%r2112, %r1932, %r2111;
	add.s32 	%r2113, %r2027, %r2017;
	max.s32 	%r2114, %r1934, %r2113;
	add.s32 	%r2115, %r2028, %r2017;
	max.s32 	%r2116, %r1936, %r2115;
	add.s32 	%r2117, %r2029, %r2017;
	max.s32 	%r2118, %r1938, %r2117;
	add.s32 	%r2119, %r2030, %r2017;
	max.s32 	%r2120, %r1940, %r2119;
	add.s32 	%r2121, %r2018, %r2022;
	max.s32 	%r2122, %r1942, %r2121;
	add.s32 	%r2123, %r2023, %r2018;
	max.s32 	%r2124, %r1944, %r2123;
	add.s32 	%r2125, %r2024, %r2018;
	max.s32 	%r2126, %r1946, %r2125;
	add.s32 	%r2127, %r2025, %r2018;
	max.s32 	%r2128, %r1948, %r2127;
	add.s32 	%r2129, %r2026, %r2018;
	max.s32 	%r2130, %r1950, %r2129;
	add.s32 	%r2131, %r2027, %r2018;
	max.s32 	%r2132, %r1952, %r2131;
	add.s32 	%r2133, %r2028, %r2018;
	max.s32 	%r2134, %r1954, %r2133;
	add.s32 	%r2135, %r2029, %r2018;
	max.s32 	%r2136, %r1956, %r2135;
	add.s32 	%r2137, %r2030, %r2018;
	max.s32 	%r2138, %r1958, %r2137;
	add.s32 	%r2139, %r2019, %r2022;
	max.s32 	%r2140, %r1960, %r2139;
	add.s32 	%r2141, %r2023, %r2019;
	max.s32 	%r2142, %r1962, %r2141;
	add.s32 	%r2143, %r2024, %r2019;
	max.s32 	%r2144, %r1964, %r2143;
	add.s32 	%r2145, %r2025, %r2019;
	max.s32 	%r2146, %r1966, %r2145;
	add.s32 	%r2147, %r2026, %r2019;
	max.s32 	%r2148, %r1968, %r2147;
	add.s32 	%r2149, %r2027, %r2019;
	max.s32 	%r2150, %r1970, %r2149;
	add.s32 	%r2151, %r2028, %r2019;
	max.s32 	%r2152, %r1972, %r2151;
	add.s32 	%r2153, %r2029, %r2019;
	max.s32 	%r2154, %r1974, %r2153;
	add.s32 	%r2155, %r2030, %r2019;
	max.s32 	%r2156, %r1976, %r2155;
	add.s32 	%r2157, %r2020, %r2022;
	max.s32 	%r2158, %r1978, %r2157;
	add.s32 	%r2159, %r2023, %r2020;
	max.s32 	%r2160, %r1980, %r2159;
	add.s32 	%r2161, %r2024, %r2020;
	max.s32 	%r2162, %r1982, %r2161;
	add.s32 	%r2163, %r2025, %r2020;
	max.s32 	%r2164, %r1984, %r2163;
	add.s32 	%r2165, %r2026, %r2020;
	max.s32 	%r2166, %r1986, %r2165;
	add.s32 	%r2167, %r2027, %r2020;
	max.s32 	%r2168, %r1988, %r2167;
	add.s32 	%r2169, %r2028, %r2020;
	max.s32 	%r2170, %r1990, %r2169;
	add.s32 	%r2171, %r2029, %r2020;
	max.s32 	%r2172, %r1992, %r2171;
	add.s32 	%r2173, %r2030, %r2020;
	max.s32 	%r2174, %r1994, %r2173;
	add.s32 	%r2175, %r2021, %r2022;
	max.s32 	%r2176, %r1996, %r2175;
	add.s32 	%r2177, %r2023, %r2021;
	max.s32 	%r2178, %r1998, %r2177;
	add.s32 	%r2179, %r2024, %r2021;
	max.s32 	%r2180, %r2000, %r2179;
	add.s32 	%r2181, %r2025, %r2021;
	max.s32 	%r2182, %r2002, %r2181;
	add.s32 	%r2183, %r2026, %r2021;
	max.s32 	%r2184, %r2004, %r2183;
	add.s32 	%r2185, %r2027, %r2021;
	max.s32 	%r2186, %r2006, %r2185;
	add.s32 	%r2187, %r2028, %r2021;
	max.s32 	%r2188, %r2008, %r2187;
	add.s32 	%r2189, %r2029, %r2021;
	max.s32 	%r2190, %r2010, %r2189;
	add.s32 	%r2191, %r2030, %r2021;
	max.s32 	%r2192, %r2012, %r2191;
	add.s32 	%r2193, %r5997, 110;
	add.s32 	%r2194, %r5998, 110;
	add.s32 	%r2195, %r5999, 110;
	add.s32 	%r2196, %r6000, 110;
	add.s32 	%r2197, %r6001, 110;
	add.s32 	%r2198, %r6002, 110;
	add.s32 	%r2199, %r6003, 110;
	add.s32 	%r2200, %r6004, 110;
	add.s32 	%r2201, %r6005, 110;
	add.s32 	%r2202, %r6006, 110;
	add.s32 	%r2203, %r5914, 110;
	add.s32 	%r2204, %r5913, 110;
	add.s32 	%r2205, %r5912, 110;
	add.s32 	%r2206, %r5911, 110;
	add.s32 	%r2207, %r5910, 110;
	add.s32 	%r2208, %r5909, 110;
	add.s32 	%r2209, %r5908, 110;
	add.s32 	%r2210, %r5907, 110;
	add.s32 	%r2211, %r2193, %r2202;
	max.s32 	%r2212, %r2032, %r2211;
	add.s32 	%r2213, %r2203, %r2193;
	max.s32 	%r2214, %r2034, %r2213;
	add.s32 	%r2215, %r2204, %r2193;
	max.s32 	%r2216, %r2036, %r2215;
	add.s32 	%r2217, %r2205, %r2193;
	max.s32 	%r2218, %r2038, %r2217;
	add.s32 	%r2219, %r2206, %r2193;
	max.s32 	%r2220, %r2040, %r2219;
	add.s32 	%r2221, %r2207, %r2193;
	max.s32 	%r2222, %r2042, %r2221;
	add.s32 	%r2223, %r2208, %r2193;
	max.s32 	%r2224, %r2044, %r2223;
	add.s32 	%r2225, %r2209, %r2193;
	max.s32 	%r2226, %r2046, %r2225;
	add.s32 	%r2227, %r2210, %r2193;
	max.s32 	%r2228, %r2048, %r2227;
	add.s32 	%r2229, %r2194, %r2202;
	max.s32 	%r2230, %r2050, %r2229;
	add.s32 	%r2231, %r2203, %r2194;
	max.s32 	%r2232, %r2052, %r2231;
	add.s32 	%r2233, %r2204, %r2194;
	max.s32 	%r2234, %r2054, %r2233;
	add.s32 	%r2235, %r2205, %r2194;
	max.s32 	%r2236, %r2056, %r2235;
	add.s32 	%r2237, %r2206, %r2194;
	max.s32 	%r2238, %r2058, %r2237;
	add.s32 	%r2239, %r2207, %r2194;
	max.s32 	%r2240, %r2060, %r2239;
	add.s32 	%r2241, %r2208, %r2194;
	max.s32 	%r2242, %r2062, %r2241;
	add.s32 	%r2243, %r2209, %r2194;
	max.s32 	%r2244, %r2064, %r2243;
	add.s32 	%r2245, %r2210, %r2194;
	max.s32 	%r2246, %r2066, %r2245;
	add.s32 	%r2247, %r2195, %r2202;
	max.s32 	%r2248, %r2068, %r2247;
	add.s32 	%r2249, %r2203, %r2195;
	max.s32 	%r2250, %r2070, %r2249;
	add.s32 	%r2251, %r2204, %r2195;
	max.s32 	%r2252, %r2072, %r2251;
	add.s32 	%r2253, %r2205, %r2195;
	max.s32 	%r2254, %r2074, %r2253;
	add.s32 	%r2255, %r2206, %r2195;
	max.s32 	%r2256, %r2076, %r2255;
	add.s32 	%r2257, %r2207, %r2195;
	max.s32 	%r2258, %r2078, %r2257;
	add.s32 	%r2259, %r2208, %r2195;
	max.s32 	%r2260, %r2080, %r2259;
	add.s32 	%r2261, %r2209, %r2195;
	max.s32 	%r2262, %r2082, %r2261;
	add.s32 	%r2263, %r2210, %r2195;
	max.s32 	%r2264, %r2084, %r2263;
	add.s32 	%r2265, %r2196, %r2202;
	max.s32 	%r2266, %r2086, %r2265;
	add.s32 	%r2267, %r2203, %r2196;
	max.s32 	%r2268, %r2088, %r2267;
	add.s32 	%r2269, %r2204, %r2196;
	max.s32 	%r2270, %r2090, %r2269;
	add.s32 	%r2271, %r2205, %r2196;
	max.s32 	%r2272, %r2092, %r2271;
	add.s32 	%r2273, %r2206, %r2196;
	max.s32 	%r2274, %r2094, %r2273;
	add.s32 	%r2275, %r2207, %r2196;
	max.s32 	%r2276, %r2096, %r2275;
	add.s32 	%r2277, %r2208, %r2196;
	max.s32 	%r2278, %r2098, %r2277;
	add.s32 	%r2279, %r2209, %r2196;
	max.s32 	%r2280, %r2100, %r2279;
	add.s32 	%r2281, %r2210, %r2196;
	max.s32 	%r2282, %r2102, %r2281;
	add.s32 	%r2283, %r2197, %r2202;
	max.s32 	%r2284, %r2104, %r2283;
	add.s32 	%r2285, %r2203, %r2197;
	max.s32 	%r2286, %r2106, %r2285;
	add.s32 	%r2287, %r2204, %r2197;
	max.s32 	%r2288, %r2108, %r2287;
	add.s32 	%r2289, %r2205, %r2197;
	max.s32 	%r2290, %r2110, %r2289;
	add.s32 	%r2291, %r2206, %r2197;
	max.s32 	%r2292, %r2112, %r2291;
	add.s32 	%r2293, %r2207, %r2197;
	max.s32 	%r2294, %r2114, %r2293;
	add.s32 	%r2295, %r2208, %r2197;
	max.s32 	%r2296, %r2116, %r2295;
	add.s32 	%r2297, %r2209, %r2197;
	max.s32 	%r2298, %r2118, %r2297;
	add.s32 	%r2299, %r2210, %r2197;
	max.s32 	%r2300, %r2120, %r2299;
	add.s32 	%r2301, %r2198, %r2202;
	max.s32 	%r2302, %r2122, %r2301;
	add.s32 	%r2303, %r2203, %r2198;
	max.s32 	%r2304, %r2124, %r2303;
	add.s32 	%r2305, %r2204, %r2198;
	max.s32 	%r2306, %r2126, %r2305;
	add.s32 	%r2307, %r2205, %r2198;
	max.s32 	%r2308, %r2128, %r2307;
	add.s32 	%r2309, %r2206, %r2198;
	max.s32 	%r2310, %r2130, %r2309;
	add.s32 	%r2311, %r2207, %r2198;
	max.s32 	%r2312, %r2132, %r2311;
	add.s32 	%r2313, %r2208, %r2198;
	max.s32 	%r2314, %r2134, %r2313;
	add.s32 	%r2315, %r2209, %r2198;
	max.s32 	%r2316, %r2136, %r2315;
	add.s32 	%r2317, %r2210, %r2198;
	max.s32 	%r2318, %r2138, %r2317;
	add.s32 	%r2319, %r2199, %r2202;
	max.s32 	%r2320, %r2140, %r2319;
	add.s32 	%r2321, %r2203, %r2199;
	max.s32 	%r2322, %r2142, %r2321;
	add.s32 	%r2323, %r2204, %r2199;
	max.s32 	%r2324, %r2144, %r2323;
	add.s32 	%r2325, %r2205, %r2199;
	max.s32 	%r2326, %r2146, %r2325;
	add.s32 	%r2327, %r2206, %r2199;
	max.s32 	%r2328, %r2148, %r2327;
	add.s32 	%r2329, %r2207, %r2199;
	max.s32 	%r2330, %r2150, %r2329;
	add.s32 	%r2331, %r2208, %r2199;
	max.s32 	%r2332, %r2152, %r2331;
	add.s32 	%r2333, %r2209, %r2199;
	max.s32 	%r2334, %r2154, %r2333;
	add.s32 	%r2335, %r2210, %r2199;
	max.s32 	%r2336, %r2156, %r2335;
	add.s32 	%r2337, %r2200, %r2202;
	max.s32 	%r2338, %r2158, %r2337;
	add.s32 	%r2339, %r2203, %r2200;
	max.s32 	%r2340, %r2160, %r2339;
	add.s32 	%r2341, %r2204, %r2200;
	max.s32 	%r2342, %r2162, %r2341;
	add.s32 	%r2343, %r2205, %r2200;
	max.s32 	%r2344, %r2164, %r2343;
	add.s32 	%r2345, %r2206, %r2200;
	max.s32 	%r2346, %r2166, %r2345;
	add.s32 	%r2347, %r2207, %r2200;
	max.s32 	%r2348, %r2168, %r2347;
	add.s32 	%r2349, %r2208, %r2200;
	max.s32 	%r2350, %r2170, %r2349;
	add.s32 	%r2351, %r2209, %r2200;
	max.s32 	%r2352, %r2172, %r2351;
	add.s32 	%r2353, %r2210, %r2200;
	max.s32 	%r2354, %r2174, %r2353;
	add.s32 	%r2355, %r2201, %r2202;
	max.s32 	%r2356, %r2176, %r2355;
	add.s32 	%r2357, %r2203, %r2201;
	max.s32 	%r2358, %r2178, %r2357;
	add.s32 	%r2359, %r2204, %r2201;
	max.s32 	%r2360, %r2180, %r2359;
	add.s32 	%r2361, %r2205, %r2201;
	max.s32 	%r2362, %r2182, %r2361;
	add.s32 	%r2363, %r2206, %r2201;
	max.s32 	%r2364, %r2184, %r2363;
	add.s32 	%r2365, %r2207, %r2201;
	max.s32 	%r2366, %r2186, %r2365;
	add.s32 	%r2367, %r2208, %r2201;
	max.s32 	%r2368, %r2188, %r2367;
	add.s32 	%r2369, %r2209, %r2201;
	max.s32 	%r2370, %r2190, %r2369;
	add.s32 	%r2371, %r2210, %r2201;
	max.s32 	%r2372, %r2192, %r2371;
	add.s32 	%r2373, %r5997, 120;
	add.s32 	%r2374, %r5998, 120;
	add.s32 	%r2375, %r5999, 120;
	add.s32 	%r2376, %r6000, 120;
	add.s32 	%r2377, %r6001, 120;
	add.s32 	%r2378, %r6002, 120;
	add.s32 	%r2379, %r6003, 120;
	add.s32 	%r2380, %r6004, 120;
	add.s32 	%r2381, %r6005, 120;
	add.s32 	%r2382, %r6006, 120;
	add.s32 	%r2383, %r5914, 120;
	add.s32 	%r2384, %r5913, 120;
	add.s32 	%r2385, %r5912, 120;
	add.s32 	%r2386, %r5911, 120;
	add.s32 	%r2387, %r5910, 120;
	add.s32 	%r2388, %r5909, 120;
	add.s32 	%r2389, %r5908, 120;
	add.s32 	%r2390, %r5907, 120;
	add.s32 	%r2391, %r2373, %r2382;
	max.s32 	%r2392, %r2212, %r2391;
	add.s32 	%r2393, %r2383, %r2373;
	max.s32 	%r2394, %r2214, %r2393;
	add.s32 	%r2395, %r2384, %r2373;
	max.s32 	%r2396, %r2216, %r2395;
	add.s32 	%r2397, %r2385, %r2373;
	max.s32 	%r2398, %r2218, %r2397;
	add.s32 	%r2399, %r2386, %r2373;
	max.s32 	%r2400, %r2220, %r2399;
	add.s32 	%r2401, %r2387, %r2373;
	max.s32 	%r2402, %r2222, %r2401;
	add.s32 	%r2403, %r2388, %r2373;
	max.s32 	%r2404, %r2224, %r2403;
	add.s32 	%r2405, %r2389, %r2373;
	max.s32 	%r2406, %r2226, %r2405;
	add.s32 	%r2407, %r2390, %r2373;
	max.s32 	%r2408, %r2228, %r2407;
	add.s32 	%r2409, %r2374, %r2382;
	max.s32 	%r2410, %r2230, %r2409;
	add.s32 	%r2411, %r2383, %r2374;
	max.s32 	%r2412, %r2232, %r2411;
	add.s32 	%r2413, %r2384, %r2374;
	max.s32 	%r2414, %r2234, %r2413;
	add.s32 	%r2415, %r2385, %r2374;
	max.s32 	%r2416, %r2236, %r2415;
	add.s32 	%r2417, %r2386, %r2374;
	max.s32 	%r2418, %r2238, %r2417;
	add.s32 	%r2419, %r2387, %r2374;
	max.s32 	%r2420, %r2240, %r2419;
	add.s32 	%r2421, %r2388, %r2374;
	max.s32 	%r2422, %r2242, %r2421;
	add.s32 	%r2423, %r2389, %r2374;
	max.s32 	%r2424, %r2244, %r2423;
	add.s32 	%r2425, %r2390, %r2374;
	max.s32 	%r2426, %r2246, %r2425;
	add.s32 	%r2427, %r2375, %r2382;
	max.s32 	%r2428, %r2248, %r2427;
	add.s32 	%r2429, %r2383, %r2375;
	max.s32 	%r2430, %r2250, %r2429;
	add.s32 	%r2431, %r2384, %r2375;
	max.s32 	%r2432, %r2252, %r2431;
	add.s32 	%r2433, %r2385, %r2375;
	max.s32 	%r2434, %r2254, %r2433;
	add.s32 	%r2435, %r2386, %r2375;
	max.s32 	%r2436, %r2256, %r2435;
	add.s32 	%r2437, %r2387, %r2375;
	max.s32 	%r2438, %r2258, %r2437;
	add.s32 	%r2439, %r2388, %r2375;
	max.s32 	%r2440, %r2260, %r2439;
	add.s32 	%r2441, %r2389, %r2375;
	max.s32 	%r2442, %r2262, %r2441;
	add.s32 	%r2443, %r2390, %r2375;
	max.s32 	%r2444, %r2264, %r2443;
	add.s32 	%r2445, %r2376, %r2382;
	max.s32 	%r2446, %r2266, %r2445;
	add.s32 	%r2447, %r2383, %r2376;
	max.s32 	%r2448, %r2268, %r2447;
	add.s32 	%r2449, %r2384, %r2376;
	max.s32 	%r2450, %r2270, %r2449;
	add.s32 	%r2451, %r2385, %r2376;
	max.s32 	%r2452, %r2272, %r2451;
	add.s32 	%r2453, %r2386, %r2376;
	max.s32 	%r2454, %r2274, %r2453;
	add.s32 	%r2455, %r2387, %r2376;
	max.s32 	%r2456, %r2276, %r2455;
	add.s32 	%r2457, %r2388, %r2376;
	max.s32 	%r2458, %r2278, %r2457;
	add.s32 	%r2459, %r2389, %r2376;
	max.s32 	%r2460, %r2280, %r2459;
	add.s32 	%r2461, %r2390, %r2376;
	max.s32 	%r2462, %r2282, %r2461;
	add.s32 	%r2463, %r2377, %r2382;
	max.s32 	%r2464, %r2284, %r2463;
	add.s32 	%r2465, %r2383, %r2377;
	max.s32 	%r2466, %r2286, %r2465;
	add.s32 	%r2467, %r2384, %r2377;
	max.s32 	%r2468, %r2288, %r2467;
	add.s32 	%r2469, %r2385, %r2377;
	max.s32 	%r2470, %r2290, %r2469;
	add.s32 	%r2471, %r2386, %r2377;
	max.s32 	%r2472, %r2292, %r2471;
	add.s32 	%r2473, %r2387, %r2377;
	max.s32 	%r2474, %r2294, %r2473;
	add.s32 	%r2475, %r2388, %r2377;
	max.s32 	%r2476, %r2296, %r2475;
	add.s32 	%r2477, %r2389, %r2377;
	max.s32 	%r2478, %r2298, %r2477;
	add.s32 	%r2479, %r2390, %r2377;
	max.s32 	%r2480, %r2300, %r2479;
	add.s32 	%r2481, %r2378, %r2382;
	max.s32 	%r2482, %r2302, %r2481;
	add.s32 	%r2483, %r2383, %r2378;
	max.s32 	%r2484, %r2304, %r2483;
	add.s32 	%r2485, %r2384, %r2378;
	max.s32 	%r2486, %r2306, %r2485;
	add.s32 	%r2487, %r2385, %r2378;
	max.s32 	%r2488, %r2308, %r2487;
	add.s32 	%r2489, %r2386, %r2378;
	max.s32 	%r2490, %r2310, %r2489;
	add.s32 	%r2491, %r2387, %r2378;
	max.s32 	%r2492, %r2312, %r2491;
	add.s32 	%r2493, %r2388, %r2378;
	max.s32 	%r2494, %r2314, %r2493;
	add.s32 	%r2495, %r2389, %r2378;
	max.s32 	%r2496, %r2316, %r2495;
	add.s32 	%r2497, %r2390, %r2378;
	max.s32 	%r2498, %r2318, %r2497;
	add.s32 	%r2499, %r2379, %r2382;
	max.s32 	%r2500, %r2320, %r2499;
	add.s32 	%r2501, %r2383, %r2379;
	max.s32 	%r2502, %r2322, %r2501;
	add.s32 	%r2503, %r2384, %r2379;
	max.s32 	%r2504, %r2324, %r2503;
	add.s32 	%r2505, %r2385, %r2379;
	max.s32 	%r2506, %r2326, %r2505;
	add.s32 	%r2507, %r2386, %r2379;
	max.s32 	%r2508, %r2328, %r2507;
	add.s32 	%r2509, %r2387, %r2379;
	max.s32 	%r2510, %r2330, %r2509;
	add.s32 	%r2511, %r2388, %r2379;
	max.s32 	%r2512, %r2332, %r2511;
	add.s32 	%r2513, %r2389, %r2379;
	max.s32 	%r2514, %r2334, %r2513;
	add.s32 	%r2515, %r2390, %r2379;
	max.s32 	%r2516, %r2336, %r2515;
	add.s32 	%r2517, %r2380, %r2382;
	max.s32 	%r2518, %r2338, %r2517;
	add.s32 	%r2519, %r2383, %r2380;
	max.s32 	%r2520, %r2340, %r2519;
	add.s32 	%r2521, %r2384, %r2380;
	max.s32 	%r2522, %r2342, %r2521;
	add.s32 	%r2523, %r2385, %r2380;
	max.s32 	%r2524, %r2344, %r2523;
	add.s32 	%r2525, %r2386, %r2380;
	max.s32 	%r2526, %r2346, %r2525;
	add.s32 	%r2527, %r2387, %r2380;
	max.s32 	%r2528, %r2348, %r2527;
	add.s32 	%r2529, %r2388, %r2380;
	max.s32 	%r2530, %r2350, %r2529;
	add.s32 	%r2531, %r2389, %r2380;
	max.s32 	%r2532, %r2352, %r2531;
	add.s32 	%r2533, %r2390, %r2380;
	max.s32 	%r2534, %r2354, %r2533;
	add.s32 	%r2535, %r2381, %r2382;
	max.s32 	%r2536, %r2356, %r2535;
	add.s32 	%r2537, %r2383, %r2381;
	max.s32 	%r2538, %r2358, %r2537;
	add.s32 	%r2539, %r2384, %r2381;
	max.s32 	%r2540, %r2360, %r2539;
	add.s32 	%r2541, %r2385, %r2381;
	max.s32 	%r2542, %r2362, %r2541;
	add.s32 	%r2543, %r2386, %r2381;
	max.s32 	%r2544, %r2364, %r2543;
	add.s32 	%r2545, %r2387, %r2381;
	max.s32 	%r2546, %r2366, %r2545;
	add.s32 	%r2547, %r2388, %r2381;
	max.s32 	%r2548, %r2368, %r2547;
	add.s32 	%r2549, %r2389, %r2381;
	max.s32 	%r2550, %r2370, %r2549;
	add.s32 	%r2551, %r2390, %r2381;
	max.s32 	%r2552, %r2372, %r2551;
	add.s32 	%r2553, %r5997, 130;
	add.s32 	%r2554, %r5998, 130;
	add.s32 	%r2555, %r5999, 130;
	add.s32 	%r2556, %r6000, 130;
	add.s32 	%r2557, %r6001, 130;
	add.s32 	%r2558, %r6002, 130;
	add.s32 	%r2559, %r6003, 130;
	add.s32 	%r2560, %r6004, 130;
	add.s32 	%r2561, %r6005, 130;
	add.s32 	%r2562, %r6006, 130;
	add.s32 	%r2563, %r5914, 130;
	add.s32 	%r2564, %r5913, 130;
	add.s32 	%r2565, %r5912, 130;
	add.s32 	%r2566, %r5911, 130;
	add.s32 	%r2567, %r5910, 130;
	add.s32 	%r2568, %r5909, 130;
	add.s32 	%r2569, %r5908, 130;
	add.s32 	%r2570, %r5907, 130;
	add.s32 	%r2571, %r2553, %r2562;
	max.s32 	%r2572, %r2392, %r2571;
	add.s32 	%r2573, %r2563, %r2553;
	max.s32 	%r2574, %r2394, %r2573;
	add.s32 	%r2575, %r2564, %r2553;
	max.s32 	%r2576, %r2396, %r2575;
	add.s32 	%r2577, %r2565, %r2553;
	max.s32 	%r2578, %r2398, %r2577;
	add.s32 	%r2579, %r2566, %r2553;
	max.s32 	%r2580, %r2400, %r2579;
	add.s32 	%r2581, %r2567, %r2553;
	max.s32 	%r2582, %r2402, %r2581;
	add.s32 	%r2583, %r2568, %r2553;
	max.s32 	%r2584, %r2404, %r2583;
	add.s32 	%r2585, %r2569, %r2553;
	max.s32 	%r2586, %r2406, %r2585;
	add.s32 	%r2587, %r2570, %r2553;
	max.s32 	%r2588, %r2408, %r2587;
	add.s32 	%r2589, %r2554, %r2562;
	max.s32 	%r2590, %r2410, %r2589;
	add.s32 	%r2591, %r2563, %r2554;
	max.s32 	%r2592, %r2412, %r2591;
	add.s32 	%r2593, %r2564, %r2554;
	max.s32 	%r2594, %r2414, %r2593;
	add.s32 	%r2595, %r2565, %r2554;
	max.s32 	%r2596, %r2416, %r2595;
	add.s32 	%r2597, %r2566, %r2554;
	max.s32 	%r2598, %r2418, %r2597;
	add.s32 	%r2599, %r2567, %r2554;
	max.s32 	%r2600, %r2420, %r2599;
	add.s32 	%r2601, %r2568, %r2554;
	max.s32 	%r2602, %r2422, %r2601;
	add.s32 	%r2603, %r2569, %r2554;
	max.s32 	%r2604, %r2424, %r2603;
	add.s32 	%r2605, %r2570, %r2554;
	max.s32 	%r2606, %r2426, %r2605;
	add.s32 	%r2607, %r2555, %r2562;
	max.s32 	%r2608, %r2428, %r2607;
	add.s32 	%r2609, %r2563, %r2555;
	max.s32 	%r2610, %r2430, %r2609;
	add.s32 	%r2611, %r2564, %r2555;
	max.s32 	%r2612, %r2432, %r2611;
	add.s32 	%r2613, %r2565, %r2555;
	max.s32 	%r2614, %r2434, %r2613;
	add.s32 	%r2615, %r2566, %r2555;
	max.s32 	%r2616, %r2436, %r2615;
	add.s32 	%r2617, %r2567, %r2555;
	max.s32 	%r2618, %r2438, %r2617;
	add.s32 	%r2619, %r2568, %r2555;
	max.s32 	%r2620, %r2440, %r2619;
	add.s32 	%r2621, %r2569, %r2555;
	max.s32 	%r2622, %r2442, %r2621;
	add.s32 	%r2623, %r2570, %r2555;
	max.s32 	%r2624, %r2444, %r2623;
	add.s32 	%r2625, %r2556, %r2562;
	max.s32 	%r2626, %r2446, %r2625;
	add.s32 	%r2627, %r2563, %r2556;
	max.s32 	%r2628, %r2448, %r2627;
	add.s32 	%r2629, %r2564, %r2556;
	max.s32 	%r2630, %r2450, %r2629;
	add.s32 	%r2631, %r2565, %r2556;
	max.s32 	%r2632, %r2452, %r2631;
	add.s32 	%r2633, %r2566, %r2556;
	max.s32 	%r2634, %r2454, %r2633;
	add.s32 	%r2635, %r2567, %r2556;
	max.s32 	%r2636, %r2456, %r2635;
	add.s32 	%r2637, %r2568, %r2556;
	max.s32 	%r2638, %r2458, %r2637;
	add.s32 	%r2639, %r2569, %r2556;
	max.s32 	%r2640, %r2460, %r2639;
	add.s32 	%r2641, %r2570, %r2556;
	max.s32 	%r2642, %r2462, %r2641;
	add.s32 	%r2643, %r2557, %r2562;
	max.s32 	%r2644, %r2464, %r2643;
	add.s32 	%r2645, %r2563, %r2557;
	max.s32 	%r2646, %r2466, %r2645;
	add.s32 	%r2647, %r2564, %r2557;
	max.s32 	%r2648, %r2468, %r2647;
	add.s32 	%r2649, %r2565, %r2557;
	max.s32 	%r2650, %r2470, %r2649;
	add.s32 	%r2651, %r2566, %r2557;
	max.s32 	%r2652, %r2472, %r2651;
	add.s32 	%r2653, %r2567, %r2557;
	max.s32 	%r2654, %r2474, %r2653;
	add.s32 	%r2655, %r2568, %r2557;
	max.s32 	%r2656, %r2476, %r2655;
	add.s32 	%r2657, %r2569, %r2557;
	max.s32 	%r2658, %r2478, %r2657;
	add.s32 	%r2659, %r2570, %r2557;
	max.s32 	%r2660, %r2480, %r2659;
	add.s32 	%r2661, %r2558, %r2562;
	max.s32 	%r2662, %r2482, %r2661;
	add.s32 	%r2663, %r2563, %r2558;
	max.s32 	%r2664, %r2484, %r2663;
	add.s32 	%r2665, %r2564, %r2558;
	max.s32 	%r2666, %r2486, %r2665;
	add.s32 	%r2667, %r2565, %r2558;
	max.s32 	%r2668, %r2488, %r2667;
	add.s32 	%r2669, %r2566, %r2558;
	max.s32 	%r2670, %r2490, %r2669;
	add.s32 	%r2671, %r2567, %r2558;
	max.s32 	%r2672, %r2492, %r2671;
	add.s32 	%r2673, %r2568, %r2558;
	max.s32 	%r2674, %r2494, %r2673;
	add.s32 	%r2675, %r2569, %r2558;
	max.s32 	%r2676, %r2496, %r2675;
	add.s32 	%r2677, %r2570, %r2558;
	max.s32 	%r2678, %r2498, %r2677;
	add.s32 	%r2679, %r2559, %r2562;
	max.s32 	%r2680, %r2500, %r2679;
	add.s32 	%r2681, %r2563, %r2559;
	max.s32 	%r2682, %r2502, %r2681;
	add.s32 	%r2683, %r2564, %r2559;
	max.s32 	%r2684, %r2504, %r2683;
	add.s32 	%r2685, %r2565, %r2559;
	max.s32 	%r2686, %r2506, %r2685;
	add.s32 	%r2687, %r2566, %r2559;
	max.s32 	%r2688, %r2508, %r2687;
	add.s32 	%r2689, %r2567, %r2559;
	max.s32 	%r2690, %r2510, %r2689;
	add.s32 	%r2691, %r2568, %r2559;
	max.s32 	%r2692, %r2512, %r2691;
	add.s32 	%r2693, %r2569, %r2559;
	max.s32 	%r2694, %r2514, %r2693;
	add.s32 	%r2695, %r2570, %r2559;
	max.s32 	%r2696, %r2516, %r2695;
	add.s32 	%r2697, %r2560, %r2562;
	max.s32 	%r2698, %r2518, %r2697;
	add.s32 	%r2699, %r2563, %r2560;
	max.s32 	%r2700, %r2520, %r2699;
	add.s32 	%r2701, %r2564, %r2560;
	max.s32 	%r2702, %r2522, %r2701;
	add.s32 	%r2703, %r2565, %r2560;
	max.s32 	%r2704, %r2524, %r2703;
	add.s32 	%r2705, %r2566, %r2560;
	max.s32 	%r2706, %r2526, %r2705;
	add.s32 	%r2707, %r2567, %r2560;
	max.s32 	%r2708, %r2528, %r2707;
	add.s32 	%r2709, %r2568, %r2560;
	max.s32 	%r2710, %r2530, %r2709;
	add.s32 	%r2711, %r2569, %r2560;
	max.s32 	%r2712, %r2532, %r2711;
	add.s32 	%r2713, %r2570, %r2560;
	max.s32 	%r2714, %r2534, %r2713;
	add.s32 	%r2715, %r2561, %r2562;
	max.s32 	%r2716, %r2536, %r2715;
	add.s32 	%r2717, %r2563, %r2561;
	max.s32 	%r2718, %r2538, %r2717;
	add.s32 	%r2719, %r2564, %r2561;
	max.s32 	%r2720, %r2540, %r2719;
	add.s32 	%r2721, %r2565, %r2561;
	max.s32 	%r2722, %r2542, %r2721;
	add.s32 	%r2723, %r2566, %r2561;
	max.s32 	%r2724, %r2544, %r2723;
	add.s32 	%r2725, %r2567, %r2561;
	max.s32 	%r2726, %r2546, %r2725;
	add.s32 	%r2727, %r2568, %r2561;
	max.s32 	%r2728, %r2548, %r2727;
	add.s32 	%r2729, %r2569, %r2561;
	max.s32 	%r2730, %r2550, %r2729;
	add.s32 	%r2731, %r2570, %r2561;
	max.s32 	%r2732, %r2552, %r2731;
	add.s32 	%r2733, %r5997, 140;
	add.s32 	%r2734, %r5998, 140;
	add.s32 	%r2735, %r5999, 140;
	add.s32 	%r2736, %r6000, 140;
	add.s32 	%r2737, %r6001, 140;
	add.s32 	%r2738, %r6002, 140;
	add.s32 	%r2739, %r6003, 140;
	add.s32 	%r2740, %r6004, 140;
	add.s32 	%r2741, %r6005, 140;
	add.s32 	%r2742, %r6006, 140;
	add.s32 	%r2743, %r5914, 140;
	add.s32 	%r2744, %r5913, 140;
	add.s32 	%r2745, %r5912, 140;
	add.s32 	%r2746, %r5911, 140;
	add.s32 	%r2747, %r5910, 140;
	add.s32 	%r2748, %r5909, 140;
	add.s32 	%r2749, %r5908, 140;
	add.s32 	%r2750, %r5907, 140;
	add.s32 	%r2751, %r2733, %r2742;
	max.s32 	%r2752, %r2572, %r2751;
	add.s32 	%r2753, %r2743, %r2733;
	max.s32 	%r2754, %r2574, %r2753;
	add.s32 	%r2755, %r2744, %r2733;
	max.s32 	%r2756, %r2576, %r2755;
	add.s32 	%r2757, %r2745, %r2733;
	max.s32 	%r2758, %r2578, %r2757;
	add.s32 	%r2759, %r2746, %r2733;
	max.s32 	%r2760, %r2580, %r2759;
	add.s32 	%r2761, %r2747, %r2733;
	max.s32 	%r2762, %r2582, %r2761;
	add.s32 	%r2763, %r2748, %r2733;
	max.s32 	%r2764, %r2584, %r2763;
	add.s32 	%r2765, %r2749, %r2733;
	max.s32 	%r2766, %r2586, %r2765;
	add.s32 	%r2767, %r2750, %r2733;
	max.s32 	%r2768, %r2588, %r2767;
	add.s32 	%r2769, %r2734, %r2742;
	max.s32 	%r2770, %r2590, %r2769;
	add.s32 	%r2771, %r2743, %r2734;
	max.s32 	%r2772, %r2592, %r2771;
	add.s32 	%r2773, %r2744, %r2734;
	max.s32 	%r2774, %r2594, %r2773;
	add.s32 	%r2775, %r2745, %r2734;
	max.s32 	%r2776, %r2596, %r2775;
	add.s32 	%r2777, %r2746, %r2734;
	max.s32 	%r2778, %r2598, %r2777;
	add.s32 	%r2779, %r2747, %r2734;
	max.s32 	%r2780, %r2600, %r2779;
	add.s32 	%r2781, %r2748, %r2734;
	max.s32 	%r2782, %r2602, %r2781;
	add.s32 	%r2783, %r2749, %r2734;
	max.s32 	%r2784, %r2604, %r2783;
	add.s32 	%r2785, %r2750, %r2734;
	max.s32 	%r2786, %r2606, %r2785;
	add.s32 	%r2787, %r2735, %r2742;
	max.s32 	%r2788, %r2608, %r2787;
	add.s32 	%r2789, %r2743, %r2735;
	max.s32 	%r2790, %r2610, %r2789;
	add.s32 	%r2791, %r2744, %r2735;
	max.s32 	%r2792, %r2612, %r2791;
	add.s32 	%r2793, %r2745, %r2735;
	max.s32 	%r2794, %r2614, %r2793;
	add.s32 	%r2795, %r2746, %r2735;
	max.s32 	%r2796, %r2616, %r2795;
	add.s32 	%r2797, %r2747, %r2735;
	max.s32 	%r2798, %r2618, %r2797;
	add.s32 	%r2799, %r2748, %r2735;
	max.s32 	%r2800, %r2620, %r2799;
	add.s32 	%r2801, %r2749, %r2735;
	max.s32 	%r2802, %r2622, %r2801;
	add.s32 	%r2803, %r2750, %r2735;
	max.s32 	%r2804, %r2624, %r2803;
	add.s32 	%r2805, %r2736, %r2742;
	max.s32 	%r2806, %r2626, %r2805;
	add.s32 	%r2807, %r2743, %r2736;
	max.s32 	%r2808, %r2628, %r2807;
	add.s32 	%r2809, %r2744, %r2736;
	max.s32 	%r2810, %r2630, %r2809;
	add.s32 	%r2811, %r2745, %r2736;
	max.s32 	%r2812, %r2632, %r2811;
	add.s32 	%r2813, %r2746, %r2736;
	max.s32 	%r2814, %r2634, %r2813;
	add.s32 	%r2815, %r2747, %r2736;
	max.s32 	%r2816, %r2636, %r2815;
	add.s32 	%r2817, %r2748, %r2736;
	max.s32 	%r2818, %r2638, %r2817;
	add.s32 	%r2819, %r2749, %r2736;
	max.s32 	%r2820, %r2640, %r2819;
	add.s32 	%r2821, %r2750, %r2736;
	max.s32 	%r2822, %r2642, %r2821;
	add.s32 	%r2823, %r2737, %r2742;
	max.s32 	%r2824, %r2644, %r2823;
	add.s32 	%r2825, %r2743, %r2737;
	max.s32 	%r2826, %r2646, %r2825;
	add.s32 	%r2827, %r2744, %r2737;
	max.s32 	%r2828, %r2648, %r2827;
	add.s32 	%r2829, %r2745, %r2737;
	max.s32 	%r2830, %r2650, %r2829;
	add.s32 	%r2831, %r2746, %r2737;
	max.s32 	%r2832, %r2652, %r2831;
	add.s32 	%r2833, %r2747, %r2737;
	max.s32 	%r2834, %r2654, %r2833;
	add.s32 	%r2835, %r2748, %r2737;
	max.s32 	%r2836, %r2656, %r2835;
	add.s32 	%r2837, %r2749, %r2737;
	max.s32 	%r2838, %r2658, %r2837;
	add.s32 	%r2839, %r2750, %r2737;
	max.s32 	%r2840, %r2660, %r2839;
	add.s32 	%r2841, %r2738, %r2742;
	max.s32 	%r2842, %r2662, %r2841;
	add.s32 	%r2843, %r2743, %r2738;
	max.s32 	%r2844, %r2664, %r2843;
	add.s32 	%r2845, %r2744, %r2738;
	max.s32 	%r2846, %r2666, %r2845;
	add.s32 	%r2847, %r2745, %r2738;
	max.s32 	%r2848, %r2668, %r2847;
	add.s32 	%r2849, %r2746, %r2738;
	max.s32 	%r2850, %r2670, %r2849;
	add.s32 	%r2851, %r2747, %r2738;
	max.s32 	%r2852, %r2672, %r2851;
	add.s32 	%r2853, %r2748, %r2738;
	max.s32 	%r2854, %r2674, %r2853;
	add.s32 	%r2855, %r2749, %r2738;
	max.s32 	%r2856, %r2676, %r2855;
	add.s32 	%r2857, %r2750, %r2738;
	max.s32 	%r2858, %r2678, %r2857;
	add.s32 	%r2859, %r2739, %r2742;
	max.s32 	%r2860, %r2680, %r2859;
	add.s32 	%r2861, %r2743, %r2739;
	max.s32 	%r2862, %r2682, %r2861;
	add.s32 	%r2863, %r2744, %r2739;
	max.s32 	%r2864, %r2684, %r2863;
	add.s32 	%r2865, %r2745, %r2739;
	max.s32 	%r2866, %r2686, %r2865;
	add.s32 	%r2867, %r2746, %r2739;
	max.s32 	%r2868, %r2688, %r2867;
	add.s32 	%r2869, %r2747, %r2739;
	max.s32 	%r2870, %r2690, %r2869;
	add.s32 	%r2871, %r2748, %r2739;
	max.s32 	%r2872, %r2692, %r2871;
	add.s32 	%r2873, %r2749, %r2739;
	max.s32 	%r2874, %r2694, %r2873;
	add.s32 	%r2875, %r2750, %r2739;
	max.s32 	%r2876, %r2696, %r2875;
	add.s32 	%r2877, %r2740, %r2742;
	max.s32 	%r2878, %r2698, %r2877;
	add.s32 	%r2879, %r2743, %r2740;
	max.s32 	%r2880, %r2700, %r2879;
	add.s32 	%r2881, %r2744, %r2740;
	max.s32 	%r2882, %r2702, %r2881;
	add.s32 	%r2883, %r2745, %r2740;
	max.s32 	%r2884, %r2704, %r2883;
	add.s32 	%r2885, %r2746, %r2740;
	max.s32 	%r2886, %r2706, %r2885;
	add.s32 	%r2887, %r2747, %r2740;
	max.s32 	%r2888, %r2708, %r2887;
	add.s32 	%r2889, %r2748, %r2740;
	max.s32 	%r2890, %r2710, %r2889;
	add.s32 	%r2891, %r2749, %r2740;
	max.s32 	%r2892, %r2712, %r2891;
	add.s32 	%r2893, %r2750, %r2740;
	max.s32 	%r2894, %r2714, %r2893;
	add.s32 	%r2895, %r2741, %r2742;
	max.s32 	%r2896, %r2716, %r2895;
	add.s32 	%r2897, %r2743, %r2741;
	max.s32 	%r2898, %r2718, %r2897;
	add.s32 	%r2899, %r2744, %r2741;
	max.s32 	%r2900, %r2720, %r2899;
	add.s32 	%r2901, %r2745, %r2741;
	max.s32 	%r2902, %r2722, %r2901;
	add.s32 	%r2903, %r2746, %r2741;
	max.s32 	%r2904, %r2724, %r2903;
	add.s32 	%r2905, %r2747, %r2741;
	max.s32 	%r2906, %r2726, %r2905;
	add.s32 	%r2907, %r2748, %r2741;
	max.s32 	%r2908, %r2728, %r2907;
	add.s32 	%r2909, %r2749, %r2741;
	max.s32 	%r2910, %r2730, %r2909;
	add.s32 	%r2911, %r2750, %r2741;
	max.s32 	%r2912, %r2732, %r2911;
	add.s32 	%r2913, %r5997, 150;
	add.s32 	%r2914, %r5998, 150;
	add.s32 	%r2915, %r5999, 150;
	add.s32 	%r2916, %r6000, 150;
	add.s32 	%r2917, %r6001, 150;
	add.s32 	%r2918, %r6002, 150;
	add.s32 	%r2919, %r6003, 150;
	add.s32 	%r2920, %r6004, 150;
	add.s32 	%r2921, %r6005, 150;
	add.s32 	%r2922, %r6006, 150;
	add.s32 	%r2923, %r5914, 150;
	add.s32 	%r2924, %r5913, 150;
	add.s32 	%r2925, %r5912, 150;
	add.s32 	%r2926, %r5911, 150;
	add.s32 	%r2927, %r5910, 150;
	add.s32 	%r2928, %r5909, 150;
	add.s32 	%r2929, %r5908, 150;
	add.s32 	%r2930, %r5907, 150;
	add.s32 	%r2931, %r2913, %r2922;
	max.s32 	%r2932, %r2752, %r2931;
	add.s32 	%r2933, %r2923, %r2913;
	max.s32 	%r2934, %r2754, %r2933;
	add.s32 	%r2935, %r2924, %r2913;
	max.s32 	%r2936, %r2756, %r2935;
	add.s32 	%r2937, %r2925, %r2913;
	max.s32 	%r2938, %r2758, %r2937;
	add.s32 	%r2939, %r2926, %r2913;
	max.s32 	%r2940, %r2760, %r2939;
	add.s32 	%r2941, %r2927, %r2913;
	max.s32 	%r2942, %r2762, %r2941;
	add.s32 	%r2943, %r2928, %r2913;
	max.s32 	%r2944, %r2764, %r2943;
	add.s32 	%r2945, %r2929, %r2913;
	max.s32 	%r2946, %r2766, %r2945;
	add.s32 	%r2947, %r2930, %r2913;
	max.s32 	%r2948, %r2768, %r2947;
	add.s32 	%r2949, %r2914, %r2922;
	max.s32 	%r2950, %r2770, %r2949;
	add.s32 	%r2951, %r2923, %r2914;
	max.s32 	%r2952, %r2772, %r2951;
	add.s32 	%r2953, %r2924, %r2914;
	max.s32 	%r2954, %r2774, %r2953;
	add.s32 	%r2955, %r2925, %r2914;
	max.s32 	%r2956, %r2776, %r2955;
	add.s32 	%r2957, %r2926, %r2914;
	max.s32 	%r2958, %r2778, %r2957;
	add.s32 	%r2959, %r2927, %r2914;
	max.s32 	%r2960, %r2780, %r2959;
	add.s32 	%r2961, %r2928, %r2914;
	max.s32 	%r2962, %r2782, %r2961;
	add.s32 	%r2963, %r2929, %r2914;
	max.s32 	%r2964, %r2784, %r2963;
	add.s32 	%r2965, %r2930, %r2914;
	max.s32 	%r2966, %r2786, %r2965;
	add.s32 	%r2967, %r2915, %r2922;
	max.s32 	%r2968, %r2788, %r2967;
	add.s32 	%r2969, %r2923, %r2915;
	max.s32 	%r2970, %r2790, %r2969;
	add.s32 	%r2971, %r2924, %r2915;
	max.s32 	%r2972, %r2792, %r2971;
	add.s32 	%r2973, %r2925, %r2915;
	max.s32 	%r2974, %r2794, %r2973;
	add.s32 	%r2975, %r2926, %r2915;
	max.s32 	%r2976, %r2796, %r2975;
	add.s32 	%r2977, %r2927, %r2915;
	max.s32 	%r2978, %r2798, %r2977;
	add.s32 	%r2979, %r2928, %r2915;
	max.s32 	%r2980, %r2800, %r2979;
	add.s32 	%r2981, %r2929, %r2915;
	max.s32 	%r2982, %r2802, %r2981;
	add.s32 	%r2983, %r2930, %r2915;
	max.s32 	%r2984, %r2804, %r2983;
	add.s32 	%r2985, %r2916, %r2922;
	max.s32 	%r2986, %r2806, %r2985;
	add.s32 	%r2987, %r2923, %r2916;
	max.s32 	%r2988, %r2808, %r2987;
	add.s32 	%r2989, %r2924, %r2916;
	max.s32 	%r2990, %r2810, %r2989;
	add.s32 	%r2991, %r2925, %r2916;
	max.s32 	%r2992, %r2812, %r2991;
	add.s32 	%r2993, %r2926, %r2916;
	max.s32 	%r2994, %r2814, %r2993;
	add.s32 	%r2995, %r2927, %r2916;
	max.s32 	%r2996, %r2816, %r2995;
	add.s32 	%r2997, %r2928, %r2916;
	max.s32 	%r2998, %r2818, %r2997;
	add.s32 	%r2999, %r2929, %r2916;
	max.s32 	%r3000, %r2820, %r2999;
	add.s32 	%r3001, %r2930, %r2916;
	max.s32 	%r3002, %r2822, %r3001;
	add.s32 	%r3003, %r2917, %r2922;
	max.s32 	%r3004, %r2824, %r3003;
	add.s32 	%r3005, %r2923, %r2917;
	max.s32 	%r3006, %r2826, %r3005;
	add.s32 	%r3007, %r2924, %r2917;
	max.s32 	%r3008, %r2828, %r3007;
	add.s32 	%r3009, %r2925, %r2917;
	max.s32 	%r3010, %r2830, %r3009;
	add.s32 	%r3011, %r2926, %r2917;
	max.s32 	%r3012, %r2832, %r3011;
	add.s32 	%r3013, %r2927, %r2917;
	max.s32 	%r3014, %r2834, %r3013;
	add.s32 	%r3015, %r2928, %r2917;
	max.s32 	%r3016, %r2836, %r3015;
	add.s32 	%r3017, %r2929, %r2917;
	max.s32 	%r3018, %r2838, %r3017;
	add.s32 	%r3019, %r2930, %r2917;
	max.s32 	%r3020, %r2840, %r3019;
	add.s32 	%r3021, %r2918, %r2922;
	max.s32 	%r3022, %r2842, %r3021;
	add.s32 	%r3023, %r2923, %r2918;
	max.s32 	%r3024, %r2844, %r3023;
	add.s32 	%r3025, %r2924, %r2918;
	max.s32 	%r3026, %r2846, %r3025;
	add.s32 	%r3027, %r2925, %r2918;
	max.s32 	%r3028, %r2848, %r3027;
	add.s32 	%r3029, %r2926, %r2918;
	max.s32 	%r3030, %r2850, %r3029;
	add.s32 	%r3031, %r2927, %r2918;
	max.s32 	%r3032, %r2852, %r3031;
	add.s32 	%r3033, %r2928, %r2918;
	max.s32 	%r3034, %r2854, %r3033;
	add.s32 	%r3035, %r2929, %r2918;
	max.s32 	%r3036, %r2856, %r3035;
	add.s32 	%r3037, %r2930, %r2918;
	max.s32 	%r3038, %r2858, %r3037;
	add.s32 	%r3039, %r2919, %r2922;
	max.s32 	%r3040, %r2860, %r3039;
	add.s32 	%r3041, %r2923, %r2919;
	max.s32 	%r3042, %r2862, %r3041;
	add.s32 	%r3043, %r2924, %r2919;
	max.s32 	%r3044, %r2864, %r3043;
	add.s32 	%r3045, %r2925, %r2919;
	max.s32 	%r3046, %r2866, %r3045;
	add.s32 	%r3047, %r2926, %r2919;
	max.s32 	%r3048, %r2868, %r3047;
	add.s32 	%r3049, %r2927, %r2919;
	max.s32 	%r3050, %r2870, %r3049;
	add.s32 	%r3051, %r2928, %r2919;
	max.s32 	%r3052, %r2872, %r3051;
	add.s32 	%r3053, %r2929, %r2919;
	max.s32 	%r3054, %r2874, %r3053;
	add.s32 	%r3055, %r2930, %r2919;
	max.s32 	%r3056, %r2876, %r3055;
	add.s32 	%r3057, %r2920, %r2922;
	max.s32 	%r3058, %r2878, %r3057;
	add.s32 	%r3059, %r2923, %r2920;
	max.s32 	%r3060, %r2880, %r3059;
	add.s32 	%r3061, %r2924, %r2920;
	max.s32 	%r3062, %r2882, %r3061;
	add.s32 	%r3063, %r2925, %r2920;
	max.s32 	%r3064, %r2884, %r3063;
	add.s32 	%r3065, %r2926, %r2920;
	max.s32 	%r3066, %r2886, %r3065;
	add.s32 	%r3067, %r2927, %r2920;
	max.s32 	%r3068, %r2888, %r3067;
	add.s32 	%r3069, %r2928, %r2920;
	max.s32 	%r3070, %r2890, %r3069;
	add.s32 	%r3071, %r2929, %r2920;
	max.s32 	%r3072, %r2892, %r3071;
	add.s32 	%r3073, %r2930, %r2920;
	max.s32 	%r3074, %r2894, %r3073;
	add.s32 	%r3075, %r2921, %r2922;
	max.s32 	%r3076, %r2896, %r3075;
	add.s32 	%r3077, %r2923, %r2921;
	max.s32 	%r3078, %r2898, %r3077;
	add.s32 	%r3079, %r2924, %r2921;
	max.s32 	%r3080, %r2900, %r3079;
	add.s32 	%r3081, %r2925, %r2921;
	max.s32 	%r3082, %r2902, %r3081;
	add.s32 	%r3083, %r2926, %r2921;
	max.s32 	%r3084, %r2904, %r3083;
	add.s32 	%r3085, %r2927, %r2921;
	max.s32 	%r3086, %r2906, %r3085;
	add.s32 	%r3087, %r2928, %r2921;
	max.s32 	%r3088, %r2908, %r3087;
	add.s32 	%r3089, %r2929, %r2921;
	max.s32 	%r3090, %r2910, %r3089;
	add.s32 	%r3091, %r2930, %r2921;
	max.s32 	%r3092, %r2912, %r3091;
	add.s32 	%r3093, %r5997, 160;
	add.s32 	%r3094, %r5998, 160;
	add.s32 	%r3095, %r5999, 160;
	add.s32 	%r3096, %r6000, 160;
	add.s32 	%r3097, %r6001, 160;
	add.s32 	%r3098, %r6002, 160;
	add.s32 	%r3099, %r6003, 160;
	add.s32 	%r3100, %r6004, 160;
	add.s32 	%r3101, %r6005, 160;
	add.s32 	%r3102, %r6006, 160;
	add.s32 	%r3103, %r5914, 160;
	add.s32 	%r3104, %r5913, 160;
	add.s32 	%r3105, %r5912, 160;
	add.s32 	%r3106, %r5911, 160;
	add.s32 	%r3107, %r5910, 160;
	add.s32 	%r3108, %r5909, 160;
	add.s32 	%r3109, %r5908, 160;
	add.s32 	%r3110, %r5907, 160;
	add.s32 	%r3111, %r3093, %r3102;
	max.s32 	%r3112, %r2932, %r3111;
	add.s32 	%r3113, %r3103, %r3093;
	max.s32 	%r3114, %r2934, %r3113;
	add.s32 	%r3115, %r3104, %r3093;
	max.s32 	%r3116, %r2936, %r3115;
	add.s32 	%r3117, %r3105, %r3093;
	max.s32 	%r3118, %r2938, %r3117;
	add.s32 	%r3119, %r3106, %r3093;
	max.s32 	%r3120, %r2940, %r3119;
	add.s32 	%r3121, %r3107, %r3093;
	max.s32 	%r3122, %r2942, %r3121;
	add.s32 	%r3123, %r3108, %r3093;
	max.s32 	%r3124, %r2944, %r3123;
	add.s32 	%r3125, %r3109, %r3093;
	max.s32 	%r3126, %r2946, %r3125;
	add.s32 	%r3127, %r3110, %r3093;
	max.s32 	%r3128, %r2948, %r3127;
	add.s32 	%r3129, %r3094, %r3102;
	max.s32 	%r3130, %r2950, %r3129;
	add.s32 	%r3131, %r3103, %r3094;
	max.s32 	%r3132, %r2952, %r3131;
	add.s32 	%r3133, %r3104, %r3094;
	max.s32 	%r3134, %r2954, %r3133;
	add.s32 	%r3135, %r3105, %r3094;
	max.s32 	%r3136, %r2956, %r3135;
	add.s32 	%r3137, %r3106, %r3094;
	max.s32 	%r3138, %r2958, %r3137;
	add.s32 	%r3139, %r3107, %r3094;
	max.s32 	%r3140, %r2960, %r3139;
	add.s32 	%r3141, %r3108, %r3094;
	max.s32 	%r3142, %r2962, %r3141;
	add.s32 	%r3143, %r3109, %r3094;
	max.s32 	%r3144, %r2964, %r3143;
	add.s32 	%r3145, %r3110, %r3094;
	max.s32 	%r3146, %r2966, %r3145;
	add.s32 	%r3147, %r3095, %r3102;
	max.s32 	%r3148, %r2968, %r3147;
	add.s32 	%r3149, %r3103, %r3095;
	max.s32 	%r3150, %r2970, %r3149;
	add.s32 	%r3151, %r3104, %r3095;
	max.s32 	%r3152, %r2972, %r3151;
	add.s32 	%r3153, %r3105, %r3095;
	max.s32 	%r3154, %r2974, %r3153;
	add.s32 	%r3155, %r3106, %r3095;
	max.s32 	%r3156, %r2976, %r3155;
	add.s32 	%r3157, %r3107, %r3095;
	max.s32 	%r3158, %r2978, %r3157;
	add.s32 	%r3159, %r3108, %r3095;
	max.s32 	%r3160, %r2980, %r3159;
	add.s32 	%r3161, %r3109, %r3095;
	max.s32 	%r3162, %r2982, %r3161;
	add.s32 	%r3163, %r3110, %r3095;
	max.s32 	%r3164, %r2984, %r3163;
	add.s32 	%r3165, %r3096, %r3102;
	max.s32 	%r3166, %r2986, %r3165;
	add.s32 	%r3167, %r3103, %r3096;
	max.s32 	%r3168, %r2988, %r3167;
	add.s32 	%r3169, %r3104, %r3096;
	max.s32 	%r3170, %r2990, %r3169;
	add.s32 	%r3171, %r3105, %r3096;
	max.s32 	%r3172, %r2992, %r3171;
	add.s32 	%r3173, %r3106, %r3096;
	max.s32 	%r3174, %r2994, %r3173;
	add.s32 	%r3175, %r3107, %r3096;
	max.s32 	%r3176, %r2996, %r3175;
	add.s32 	%r3177, %r3108, %r3096;
	max.s32 	%r3178, %r2998, %r3177;
	add.s32 	%r3179, %r3109, %r3096;
	max.s32 	%r3180, %r3000, %r3179;
	add.s32 	%r3181, %r3110, %r3096;
	max.s32 	%r3182, %r3002, %r3181;
	add.s32 	%r3183, %r3097, %r3102;
	max.s32 	%r3184, %r3004, %r3183;
	add.s32 	%r3185, %r3103, %r3097;
	max.s32 	%r3186, %r3006, %r3185;
	add.s32 	%r3187, %r3104, %r3097;
	max.s32 	%r3188, %r3008, %r3187;
	add.s32 	%r3189, %r3105, %r3097;
	max.s32 	%r3190, %r3010, %r3189;
	add.s32 	%r3191, %r3106, %r3097;
	max.s32 	%r3192, %r3012, %r3191;
	add.s32 	%r3193, %r3107, %r3097;
	max.s32 	%r3194, %r3014, %r3193;
	add.s32 	%r3195, %r3108, %r3097;
	max.s32 	%r3196, %r3016, %r3195;
	add.s32 	%r3197, %r3109, %r3097;
	max.s32 	%r3198, %r3018, %r3197;
	add.s32 	%r3199, %r3110, %r3097;
	max.s32 	%r3200, %r3020, %r3199;
	add.s32 	%r3201, %r3098, %r3102;
	max.s32 	%r3202, %r3022, %r3201;
	add.s32 	%r3203, %r3103, %r3098;
	max.s32 	%r3204, %r3024, %r3203;
	add.s32 	%r3205, %r3104, %r3098;
	max.s32 	%r3206, %r3026, %r3205;
	add.s32 	%r3207, %r3105, %r3098;
	max.s32 	%r3208, %r3028, %r3207;
	add.s32 	%r3209, %r3106, %r3098;
	max.s32 	%r3210, %r3030, %r3209;
	add.s32 	%r3211, %r3107, %r3098;
	max.s32 	%r3212, %r3032, %r3211;
	add.s32 	%r3213, %r3108, %r3098;
	max.s32 	%r3214, %r3034, %r3213;
	add.s32 	%r3215, %r3109, %r3098;
	max.s32 	%r3216, %r3036, %r3215;
	add.s32 	%r3217, %r3110, %r3098;
	max.s32 	%r3218, %r3038, %r3217;
	add.s32 	%r3219, %r3099, %r3102;
	max.s32 	%r3220, %r3040, %r3219;
	add.s32 	%r3221, %r3103, %r3099;
	max.s32 	%r3222, %r3042, %r3221;
	add.s32 	%r3223, %r3104, %r3099;
	max.s32 	%r3224, %r3044, %r3223;
	add.s32 	%r3225, %r3105, %r3099;
	max.s32 	%r3226, %r3046, %r3225;
	add.s32 	%r3227, %r3106, %r3099;
	max.s32 	%r3228, %r3048, %r3227;
	add.s32 	%r3229, %r3107, %r3099;
	max.s32 	%r3230, %r3050, %r3229;
	add.s32 	%r3231, %r3108, %r3099;
	max.s32 	%r3232, %r3052, %r3231;
	add.s32 	%r3233, %r3109, %r3099;
	max.s32 	%r3234, %r3054, %r3233;
	add.s32 	%r3235, %r3110, %r3099;
	max.s32 	%r3236, %r3056, %r3235;
	add.s32 	%r3237, %r3100, %r3102;
	max.s32 	%r3238, %r3058, %r3237;
	add.s32 	%r3239, %r3103, %r3100;
	max.s32 	%r3240, %r3060, %r3239;
	add.s32 	%r3241, %r3104, %r3100;
	max.s32 	%r3242, %r3062, %r3241;
	add.s32 	%r3243, %r3105, %r3100;
	max.s32 	%r3244, %r3064, %r3243;
	add.s32 	%r3245, %r3106, %r3100;
	max.s32 	%r3246, %r3066, %r3245;
	add.s32 	%r3247, %r3107, %r3100;
	max.s32 	%r3248, %r3068, %r3247;
	add.s32 	%r3249, %r3108, %r3100;
	max.s32 	%r3250, %r3070, %r3249;
	add.s32 	%r3251, %r3109, %r3100;
	max.s32 	%r3252, %r3072, %r3251;
	add.s32 	%r3253, %r3110, %r3100;
	max.s32 	%r3254, %r3074, %r3253;
	add.s32 	%r3255, %r3101, %r3102;
	max.s32 	%r3256, %r3076, %r3255;
	add.s32 	%r3257, %r3103, %r3101;
	max.s32 	%r3258, %r3078, %r3257;
	add.s32 	%r3259, %r3104, %r3101;
	max.s32 	%r3260, %r3080, %r3259;
	add.s32 	%r3261, %r3105, %r3101;
	max.s32 	%r3262, %r3082, %r3261;
	add.s32 	%r3263, %r3106, %r3101;
	max.s32 	%r3264, %r3084, %r3263;
	add.s32 	%r3265, %r3107, %r3101;
	max.s32 	%r3266, %r3086, %r3265;
	add.s32 	%r3267, %r3108, %r3101;
	max.s32 	%r3268, %r3088, %r3267;
	add.s32 	%r3269, %r3109, %r3101;
	max.s32 	%r3270, %r3090, %r3269;
	add.s32 	%r3271, %r3110, %r3101;
	max.s32 	%r3272, %r3092, %r3271;
	add.s32 	%r3273, %r5997, 170;
	add.s32 	%r3274, %r5998, 170;
	add.s32 	%r3275, %r5999, 170;
	add.s32 	%r3276, %r6000, 170;
	add.s32 	%r3277, %r6001, 170;
	add.s32 	%r3278, %r6002, 170;
	add.s32 	%r3279, %r6003, 170;
	add.s32 	%r3280, %r6004, 170;
	add.s32 	%r3281, %r6005, 170;
	add.s32 	%r3282, %r6006, 170;
	add.s32 	%r3283, %r5914, 170;
	add.s32 	%r3284, %r5913, 170;
	add.s32 	%r3285, %r5912, 170;
	add.s32 	%r3286, %r5911, 170;
	add.s32 	%r3287, %r5910, 170;
	add.s32 	%r3288, %r5909, 170;
	add.s32 	%r3289, %r5908, 170;
	add.s32 	%r3290, %r5907, 170;
	add.s32 	%r3291, %r3273, %r3282;
	max.s32 	%r3292, %r3112, %r3291;
	add.s32 	%r3293, %r3283, %r3273;
	max.s32 	%r3294, %r3114, %r3293;
	add.s32 	%r3295, %r3284, %r3273;
	max.s32 	%r3296, %r3116, %r3295;
	add.s32 	%r3297, %r3285, %r3273;
	max.s32 	%r3298, %r3118, %r3297;
	add.s32 	%r3299, %r3286, %r3273;
	max.s32 	%r3300, %r3120, %r3299;
	add.s32 	%r3301, %r3287, %r3273;
	max.s32 	%r3302, %r3122, %r3301;
	add.s32 	%r3303, %r3288, %r3273;
	max.s32 	%r3304, %r3124, %r3303;
	add.s32 	%r3305, %r3289, %r3273;
	max.s32 	%r3306, %r3126, %r3305;
	add.s32 	%r3307, %r3290, %r3273;
	max.s32 	%r3308, %r3128, %r3307;
	add.s32 	%r3309, %r3274, %r3282;
	max.s32 	%r3310, %r3130, %r3309;
	add.s32 	%r3311, %r3283, %r3274;
	max.s32 	%r3312, %r3132, %r3311;
	add.s32 	%r3313, %r3284, %r3274;
	max.s32 	%r3314, %r3134, %r3313;
	add.s32 	%r3315, %r3285, %r3274;
	max.s32 	%r3316, %r3136, %r3315;
	add.s32 	%r3317, %r3286, %r3274;
	max.s32 	%r3318, %r3138, %r3317;
	add.s32 	%r3319, %r3287, %r3274;
	max.s32 	%r3320, %r3140, %r3319;
	add.s32 	%r3321, %r3288, %r3274;
	max.s32 	%r3322, %r3142, %r3321;
	add.s32 	%r3323, %r3289, %r3274;
	max.s32 	%r3324, %r3144, %r3323;
	add.s32 	%r3325, %r3290, %r3274;
	max.s32 	%r3326, %r3146, %r3325;
	add.s32 	%r3327, %r3275, %r3282;
	max.s32 	%r3328, %r3148, %r3327;
	add.s32 	%r3329, %r3283, %r3275;
	max.s32 	%r3330, %r3150, %r3329;
	add.s32 	%r3331, %r3284, %r3275;
	max.s32 	%r3332, %r3152, %r3331;
	add.s32 	%r3333, %r3285, %r3275;
	max.s32 	%r3334, %r3154, %r3333;
	add.s32 	%r3335, %r3286, %r3275;
	max.s32 	%r3336, %r3156, %r3335;
	add.s32 	%r3337, %r3287, %r3275;
	max.s32 	%r3338, %r3158, %r3337;
	add.s32 	%r3339, %r3288, %r3275;
	max.s32 	%r3340, %r3160, %r3339;
	add.s32 	%r3341, %r3289, %r3275;
	max.s32 	%r3342, %r3162, %r3341;
	add.s32 	%r3343, %r3290, %r3275;
	max.s32 	%r3344, %r3164, %r3343;
	add.s32 	%r3345, %r3276, %r3282;
	max.s32 	%r3346, %r3166, %r3345;
	add.s32 	%r3347, %r3283, %r3276;
	max.s32 	%r3348, %r3168, %r3347;
	add.s32 	%r3349, %r3284, %r3276;
	max.s32 	%r3350, %r3170, %r3349;
	add.s32 	%r3351, %r3285, %r3276;
	max.s32 	%r3352, %r3172, %r3351;
	add.s32 	%r3353, %r3286, %r3276;
	max.s32 	%r3354, %r3174, %r3353;
	add.s32 	%r3355, %r3287, %r3276;
	max.s32 	%r3356, %r3176, %r3355;
	add.s32 	%r3357, %r3288, %r3276;
	max.s32 	%r3358, %r3178, %r3357;
	add.s32 	%r3359, %r3289, %r3276;
	max.s32 	%r3360, %r3180, %r3359;
	add.s32 	%r3361, %r3290, %r3276;
	max.s32 	%r3362, %r3182, %r3361;
	add.s32 	%r3363, %r3277, %r3282;
	max.s32 	%r3364, %r3184, %r3363;
	add.s32 	%r3365, %r3283, %r3277;
	max.s32 	%r3366, %r3186, %r3365;
	add.s32 	%r3367, %r3284, %r3277;
	max.s32 	%r3368, %r3188, %r3367;
	add.s32 	%r3369, %r3285, %r3277;
	max.s32 	%r3370, %r3190, %r3369;
	add.s32 	%r3371, %r3286, %r3277;
	max.s32 	%r3372, %r3192, %r3371;
	add.s32 	%r3373, %r3287, %r3277;
	max.s32 	%r3374, %r3194, %r3373;
	add.s32 	%r3375, %r3288, %r3277;
	max.s32 	%r3376, %r3196, %r3375;
	add.s32 	%r3377, %r3289, %r3277;
	max.s32 	%r3378, %r3198, %r3377;
	add.s32 	%r3379, %r3290, %r3277;
	max.s32 	%r3380, %r3200, %r3379;
	add.s32 	%r3381, %r3278, %r3282;
	max.s32 	%r3382, %r3202, %r3381;
	add.s32 	%r3383, %r3283, %r3278;
	max.s32 	%r3384, %r3204, %r3383;
	add.s32 	%r3385, %r3284, %r3278;
	max.s32 	%r3386, %r3206, %r3385;
	add.s32 	%r3387, %r3285, %r3278;
	max.s32 	%r3388, %r3208, %r3387;
	add.s32 	%r3389, %r3286, %r3278;
	max.s32 	%r3390, %r3210, %r3389;
	add.s32 	%r3391, %r3287, %r3278;
	max.s32 	%r3392, %r3212, %r3391;
	add.s32 	%r3393, %r3288, %r3278;
	max.s32 	%r3394, %r3214, %r3393;
	add.s32 	%r3395, %r3289, %r3278;
	max.s32 	%r3396, %r3216, %r3395;
	add.s32 	%r3397, %r3290, %r3278;
	max.s32 	%r3398, %r3218, %r3397;
	add.s32 	%r3399, %r3279, %r3282;
	max.s32 	%r3400, %r3220, %r3399;
	add.s32 	%r3401, %r3283, %r3279;
	max.s32 	%r3402, %r3222, %r3401;
	add.s32 	%r3403, %r3284, %r3279;
	max.s32 	%r3404, %r3224, %r3403;
	add.s32 	%r3405, %r3285, %r3279;
	max.s32 	%r3406, %r3226, %r3405;
	add.s32 	%r3407, %r3286, %r3279;
	max.s32 	%r3408, %r3228, %r3407;
	add.s32 	%r3409, %r3287, %r3279;
	max.s32 	%r3410, %r3230, %r3409;
	add.s32 	%r3411, %r3288, %r3279;
	max.s32 	%r3412, %r3232, %r3411;
	add.s32 	%r3413, %r3289, %r3279;
	max.s32 	%r3414, %r3234, %r3413;
	add.s32 	%r3415, %r3290, %r3279;
	max.s32 	%r3416, %r3236, %r3415;
	add.s32 	%r3417, %r3280, %r3282;
	max.s32 	%r3418, %r3238, %r3417;
	add.s32 	%r3419, %r3283, %r3280;
	max.s32 	%r3420, %r3240, %r3419;
	add.s32 	%r3421, %r3284, %r3280;
	max.s32 	%r3422, %r3242, %r3421;
	add.s32 	%r3423, %r3285, %r3280;
	max.s32 	%r3424, %r3244, %r3423;
	add.s32 	%r3425, %r3286, %r3280;
	max.s32 	%r3426, %r3246, %r3425;
	add.s32 	%r3427, %r3287, %r3280;
	max.s32 	%r3428, %r3248, %r3427;
	add.s32 	%r3429, %r3288, %r3280;
	max.s32 	%r3430, %r3250, %r3429;
	add.s32 	%r3431, %r3289, %r3280;
	max.s32 	%r3432, %r3252, %r3431;
	add.s32 	%r3433, %r3290, %r3280;
	max.s32 	%r3434, %r3254, %r3433;
	add.s32 	%r3435, %r3281, %r3282;
	max.s32 	%r3436, %r3256, %r3435;
	add.s32 	%r3437, %r3283, %r3281;
	max.s32 	%r3438, %r3258, %r3437;
	add.s32 	%r3439, %r3284, %r3281;
	max.s32 	%r3440, %r3260, %r3439;
	add.s32 	%r3441, %r3285, %r3281;
	max.s32 	%r3442, %r3262, %r3441;
	add.s32 	%r3443, %r3286, %r3281;
	max.s32 	%r3444, %r3264, %r3443;
	add.s32 	%r3445, %r3287, %r3281;
	max.s32 	%r3446, %r3266, %r3445;
	add.s32 	%r3447, %r3288, %r3281;
	max.s32 	%r3448, %r3268, %r3447;
	add.s32 	%r3449, %r3289, %r3281;
	max.s32 	%r3450, %r3270, %r3449;
	add.s32 	%r3451, %r3290, %r3281;
	max.s32 	%r3452, %r3272, %r3451;
	add.s32 	%r3453, %r5997, 180;
	add.s32 	%r3454, %r5998, 180;
	add.s32 	%r3455, %r5999, 180;
	add.s32 	%r3456, %r6000, 180;
	add.s32 	%r3457, %r6001, 180;
	add.s32 	%r3458, %r6002, 180;
	add.s32 	%r3459, %r6003, 180;
	add.s32 	%r3460, %r6004, 180;
	add.s32 	%r3461, %r6005, 180;
	add.s32 	%r3462, %r6006, 180;
	add.s32 	%r3463, %r5914, 180;
	add.s32 	%r3464, %r5913, 180;
	add.s32 	%r3465, %r5912, 180;
	add.s32 	%r3466, %r5911, 180;
	add.s32 	%r3467, %r5910, 180;
	add.s32 	%r3468, %r5909, 180;
	add.s32 	%r3469, %r5908, 180;
	add.s32 	%r3470, %r5907, 180;
	add.s32 	%r3471, %r3453, %r3462;
	max.s32 	%r3472, %r3292, %r3471;
	add.s32 	%r3473, %r3463, %r3453;
	max.s32 	%r3474, %r3294, %r3473;
	add.s32 	%r3475, %r3464, %r3453;
	max.s32 	%r3476, %r3296, %r3475;
	add.s32 	%r3477, %r3465, %r3453;
	max.s32 	%r3478, %r3298, %r3477;
	add.s32 	%r3479, %r3466, %r3453;
	max.s32 	%r3480, %r3300, %r3479;
	add.s32 	%r3481, %r3467, %r3453;
	max.s32 	%r3482, %r3302, %r3481;
	add.s32 	%r3483, %r3468, %r3453;
	max.s32 	%r3484, %r3304, %r3483;
	add.s32 	%r3485, %r3469, %r3453;
	max.s32 	%r3486, %r3306, %r3485;
	add.s32 	%r3487, %r3470, %r3453;
	max.s32 	%r3488, %r3308, %r3487;
	add.s32 	%r3489, %r3454, %r3462;
	max.s32 	%r3490, %r3310, %r3489;
	add.s32 	%r3491, %r3463, %r3454;
	max.s32 	%r3492, %r3312, %r3491;
	add.s32 	%r3493, %r3464, %r3454;
	max.s32 	%r3494, %r3314, %r3493;
	add.s32 	%r3495, %r3465, %r3454;
	max.s32 	%r3496, %r3316, %r3495;
	add.s32 	%r3497, %r3466, %r3454;
	max.s32 	%r3498, %r3318, %r3497;
	add.s32 	%r3499, %r3467, %r3454;
	max.s32 	%r3500, %r3320, %r3499;
	add.s32 	%r3501, %r3468, %r3454;
	max.s32 	%r3502, %r3322, %r3501;
	add.s32 	%r3503, %r3469, %r3454;
	max.s32 	%r3504, %r3324, %r3503;
	add.s32 	%r3505, %r3470, %r3454;
	max.s32 	%r3506, %r3326, %r3505;
	add.s32 	%r3507, %r3455, %r3462;
	max.s32 	%r3508, %r3328, %r3507;
	add.s32 	%r3509, %r3463, %r3455;
	max.s32 	%r3510, %r3330, %r3509;
	add.s32 	%r3511, %r3464, %r3455;
	max.s32 	%r3512, %r3332, %r3511;
	add.s32 	%r3513, %r3465, %r3455;
	max.s32 	%r3514, %r3334, %r3513;
	add.s32 	%r3515, %r3466, %r3455;
	max.s32 	%r3516, %r3336, %r3515;
	add.s32 	%r3517, %r3467, %r3455;
	max.s32 	%r3518, %r3338, %r3517;
	add.s32 	%r3519, %r3468, %r3455;
	max.s32 	%r3520, %r3340, %r3519;
	add.s32 	%r3521, %r3469, %r3455;
	max.s32 	%r3522, %r3342, %r3521;
	add.s32 	%r3523, %r3470, %r3455;
	max.s32 	%r3524, %r3344, %r3523;
	add.s32 	%r3525, %r3456, %r3462;
	max.s32 	%r3526, %r3346, %r3525;
	add.s32 	%r3527, %r3463, %r3456;
	max.s32 	%r3528, %r3348, %r3527;
	add.s32 	%r3529, %r3464, %r3456;
	max.s32 	%r3530, %r3350, %r3529;
	add.s32 	%r3531, %r3465, %r3456;
	max.s32 	%r3532, %r3352, %r3531;
	add.s32 	%r3533, %r3466, %r3456;
	max.s32 	%r3534, %r3354, %r3533;
	add.s32 	%r3535, %r3467, %r3456;
	max.s32 	%r3536, %r3356, %r3535;
	add.s32 	%r3537, %r3468, %r3456;
	max.s32 	%r3538, %r3358, %r3537;
	add.s32 	%r3539, %r3469, %r3456;
	max.s32 	%r3540, %r3360, %r3539;
	add.s32 	%r3541, %r3470, %r3456;
	max.s32 	%r3542, %r3362, %r3541;
	add.s32 	%r3543, %r3457, %r3462;
	max.s32 	%r3544, %r3364, %r3543;
	add.s32 	%r3545, %r3463, %r3457;
	max.s32 	%r3546, %r3366, %r3545;
	add.s32 	%r3547, %r3464, %r3457;
	max.s32 	%r3548, %r3368, %r3547;
	add.s32 	%r3549, %r3465, %r3457;
	max.s32 	%r3550, %r3370, %r3549;
	add.s32 	%r3551, %r3466, %r3457;
	max.s32 	%r3552, %r3372, %r3551;
	add.s32 	%r3553, %r3467, %r3457;
	max.s32 	%r3554, %r3374, %r3553;
	add.s32 	%r3555, %r3468, %r3457;
	max.s32 	%r3556, %r3376, %r3555;
	add.s32 	%r3557, %r3469, %r3457;
	max.s32 	%r3558, %r3378, %r3557;
	add.s32 	%r3559, %r3470, %r3457;
	max.s32 	%r3560, %r3380, %r3559;
	add.s32 	%r3561, %r3458, %r3462;
	max.s32 	%r3562, %r3382, %r3561;
	add.s32 	%r3563, %r3463, %r3458;
	max.s32 	%r3564, %r3384, %r3563;
	add.s32 	%r3565, %r3464, %r3458;
	max.s32 	%r3566, %r3386, %r3565;
	add.s32 	%r3567, %r3465, %r3458;
	max.s32 	%r3568, %r3388, %r3567;
	add.s32 	%r3569, %r3466, %r3458;
	max.s32 	%r3570, %r3390, %r3569;
	add.s32 	%r3571, %r3467, %r3458;
	max.s32 	%r3572, %r3392, %r3571;
	add.s32 	%r3573, %r3468, %r3458;
	max.s32 	%r3574, %r3394, %r3573;
	add.s32 	%r3575, %r3469, %r3458;
	max.s32 	%r3576, %r3396, %r3575;
	add.s32 	%r3577, %r3470, %r3458;
	max.s32 	%r3578, %r3398, %r3577;
	add.s32 	%r3579, %r3459, %r3462;
	max.s32 	%r3580, %r3400, %r3579;
	add.s32 	%r3581, %r3463, %r3459;
	max.s32 	%r3582, %r3402, %r3581;
	add.s32 	%r3583, %r3464, %r3459;
	max.s32 	%r3584, %r3404, %r3583;
	add.s32 	%r3585, %r3465, %r3459;
	max.s32 	%r3586, %r3406, %r3585;
	add.s32 	%r3587, %r3466, %r3459;
	max.s32 	%r3588, %r3408, %r3587;
	add.s32 	%r3589, %r3467, %r3459;
	max.s32 	%r3590, %r3410, %r3589;
	add.s32 	%r3591, %r3468, %r3459;
	max.s32 	%r3592, %r3412, %r3591;
	add.s32 	%r3593, %r3469, %r3459;
	max.s32 	%r3594, %r3414, %r3593;
	add.s32 	%r3595, %r3470, %r3459;
	max.s32 	%r3596, %r3416, %r3595;
	add.s32 	%r3597, %r3460, %r3462;
	max.s32 	%r3598, %r3418, %r3597;
	add.s32 	%r3599, %r3463, %r3460;
	max.s32 	%r3600, %r3420, %r3599;
	add.s32 	%r3601, %r3464, %r3460;
	max.s32 	%r3602, %r3422, %r3601;
	add.s32 	%r3603, %r3465, %r3460;
	max.s32 	%r3604, %r3424, %r3603;
	add.s32 	%r3605, %r3466, %r3460;
	max.s32 	%r3606, %r3426, %r3605;
	add.s32 	%r3607, %r3467, %r3460;
	max.s32 	%r3608, %r3428, %r3607;
	add.s32 	%r3609, %r3468, %r3460;
	max.s32 	%r3610, %r3430, %r3609;
	add.s32 	%r3611, %r3469, %r3460;
	max.s32 	%r3612, %r3432, %r3611;
	add.s32 	%r3613, %r3470, %r3460;
	max.s32 	%r3614, %r3434, %r3613;
	add.s32 	%r3615, %r3461, %r3462;
	max.s32 	%r3616, %r3436, %r3615;
	add.s32 	%r3617, %r3463, %r3461;
	max.s32 	%r3618, %r3438, %r3617;
	add.s32 	%r3619, %r3464, %r3461;
	max.s32 	%r3620, %r3440, %r3619;
	add.s32 	%r3621, %r3465, %r3461;
	max.s32 	%r3622, %r3442, %r3621;
	add.s32 	%r3623, %r3466, %r3461;
	max.s32 	%r3624, %r3444, %r3623;
	add.s32 	%r3625, %r3467, %r3461;
	max.s32 	%r3626, %r3446, %r3625;
	add.s32 	%r3627, %r3468, %r3461;
	max.s32 	%r3628, %r3448, %r3627;
	add.s32 	%r3629, %r3469, %r3461;
	max.s32 	%r3630, %r3450, %r3629;
	add.s32 	%r3631, %r3470, %r3461;
	max.s32 	%r3632, %r3452, %r3631;
	add.s32 	%r3633, %r5997, 190;
	add.s32 	%r3634, %r5998, 190;
	add.s32 	%r3635, %r5999, 190;
	add.s32 	%r3636, %r6000, 190;
	add.s32 	%r3637, %r6001, 190;
	add.s32 	%r3638, %r6002, 190;
	add.s32 	%r3639, %r6003, 190;
	add.s32 	%r3640, %r6004, 190;
	add.s32 	%r3641, %r6005, 190;
	add.s32 	%r3642, %r6006, 190;
	add.s32 	%r3643, %r5914, 190;
	add.s32 	%r3644, %r5913, 190;
	add.s32 	%r3645, %r5912, 190;
	add.s32 	%r3646, %r5911, 190;
	add.s32 	%r3647, %r5910, 190;
	add.s32 	%r3648, %r5909, 190;
	add.s32 	%r3649, %r5908, 190;
	add.s32 	%r3650, %r5907, 190;
	add.s32 	%r3651, %r3633, %r3642;
	max.s32 	%r3652, %r3472, %r3651;
	add.s32 	%r3653, %r3643, %r3633;
	max.s32 	%r3654, %r3474, %r3653;
	add.s32 	%r3655, %r3644, %r3633;
	max.s32 	%r3656, %r3476, %r3655;
	add.s32 	%r3657, %r3645, %r3633;
	max.s32 	%r3658, %r3478, %r3657;
	add.s32 	%r3659, %r3646, %r3633;
	max.s32 	%r3660, %r3480, %r3659;
	add.s32 	%r3661, %r3647, %r3633;
	max.s32 	%r3662, %r3482, %r3661;
	add.s32 	%r3663, %r3648, %r3633;
	max.s32 	%r3664, %r3484, %r3663;
	add.s32 	%r3665, %r3649, %r3633;
	max.s32 	%r3666, %r3486, %r3665;
	add.s32 	%r3667, %r3650, %r3633;
	max.s32 	%r3668, %r3488, %r3667;
	add.s32 	%r3669, %r3634, %r3642;
	max.s32 	%r3670, %r3490, %r3669;
	add.s32 	%r3671, %r3643, %r3634;
	max.s32 	%r3672, %r3492, %r3671;
	add.s32 	%r3673, %r3644, %r3634;
	max.s32 	%r3674, %r3494, %r3673;
	add.s32 	%r3675, %r3645, %r3634;
	max.s32 	%r3676, %r3496, %r3675;
	add.s32 	%r3677, %r3646, %r3634;
	max.s32 	%r3678, %r3498, %r3677;
	add.s32 	%r3679, %r3647, %r3634;
	max.s32 	%r3680, %r3500, %r3679;
	add.s32 	%r3681, %r3648, %r3634;
	max.s32 	%r3682, %r3502, %r3681;
	add.s32 	%r3683, %r3649, %r3634;
	max.s32 	%r3684, %r3504, %r3683;
	add.s32 	%r3685, %r3650, %r3634;
	max.s32 	%r3686, %r3506, %r3685;
	add.s32 	%r3687, %r3635, %r3642;
	max.s32 	%r3688, %r3508, %r3687;
	add.s32 	%r3689, %r3643, %r3635;
	max.s32 	%r3690, %r3510, %r3689;
	add.s32 	%r3691, %r3644, %r3635;
	max.s32 	%r3692, %r3512, %r3691;
	add.s32 	%r3693, %r3645, %r3635;
	max.s32 	%r3694, %r3514, %r3693;
	add.s32 	%r3695, %r3646, %r3635;
	max.s32 	%r3696, %r3516, %r3695;
	add.s32 	%r3697, %r3647, %r3635;
	max.s32 	%r3698, %r3518, %r3697;
	add.s32 	%r3699, %r3648, %r3635;
	max.s32 	%r3700, %r3520, %r3699;
	add.s32 	%r3701, %r3649, %r3635;
	max.s32 	%r3702, %r3522, %r3701;
	add.s32 	%r3703, %r3650, %r3635;
	max.s32 	%r3704, %r3524, %r3703;
	add.s32 	%r3705, %r3636, %r3642;
	max.s32 	%r3706, %r3526, %r3705;
	add.s32 	%r3707, %r3643, %r3636;
	max.s32 	%r3708, %r3528, %r3707;
	add.s32 	%r3709, %r3644, %r3636;
	max.s32 	%r3710, %r3530, %r3709;
	add.s32 	%r3711, %r3645, %r3636;
	max.s32 	%r3712, %r3532, %r3711;
	add.s32 	%r3713, %r3646, %r3636;
	max.s32 	%r3714, %r3534, %r3713;
	add.s32 	%r3715, %r3647, %r3636;
	max.s32 	%r3716, %r3536, %r3715;
	add.s32 	%r3717, %r3648, %r3636;
	max.s32 	%r3718, %r3538, %r3717;
	add.s32 	%r3719, %r3649, %r3636;
	max.s32 	%r3720, %r3540, %r3719;
	add.s32 	%r3721, %r3650, %r3636;
	max.s32 	%r3722, %r3542, %r3721;
	add.s32 	%r3723, %r3637, %r3642;
	max.s32 	%r3724, %r3544, %r3723;
	add.s32 	%r3725, %r3643, %r3637;
	max.s32 	%r3726, %r3546, %r3725;
	add.s32 	%r3727, %r3644, %r3637;
	max.s32 	%r3728, %r3548, %r3727;
	add.s32 	%r3729, %r3645, %r3637;
	max.s32 	%r3730, %r3550, %r3729;
	add.s32 	%r3731, %r3646, %r3637;
	max.s32 	%r3732, %r3552, %r3731;
	add.s32 	%r3733, %r3647, %r3637;
	max.s32 	%r3734, %r3554, %r3733;
	add.s32 	%r3735, %r3648, %r3637;
	max.s32 	%r3736, %r3556, %r3735;
	add.s32 	%r3737, %r3649, %r3637;
	max.s32 	%r3738, %r3558, %r3737;
	add.s32 	%r3739, %r3650, %r3637;
	max.s32 	%r3740, %r3560, %r3739;
	add.s32 	%r3741, %r3638, %r3642;
	max.s32 	%r3742, %r3562, %r3741;
	add.s32 	%r3743, %r3643, %r3638;
	max.s32 	%r3744, %r3564, %r3743;
	add.s32 	%r3745, %r3644, %r3638;
	max.s32 	%r3746, %r3566, %r3745;
	add.s32 	%r3747, %r3645, %r3638;
	max.s32 	%r3748, %r3568, %r3747;
	add.s32 	%r3749, %r3646, %r3638;
	max.s32 	%r3750, %r3570, %r3749;
	add.s32 	%r3751, %r3647, %r3638;
	max.s32 	%r3752, %r3572, %r3751;
	add.s32 	%r3753, %r3648, %r3638;
	max.s32 	%r3754, %r3574, %r3753;
	add.s32 	%r3755, %r3649, %r3638;
	max.s32 	%r3756, %r3576, %r3755;
	add.s32 	%r3757, %r3650, %r3638;
	max.s32 	%r3758, %r3578, %r3757;
	add.s32 	%r3759, %r3639, %r3642;
	max.s32 	%r3760, %r3580, %r3759;
	add.s32 	%r3761, %r3643, %r3639;
	max.s32 	%r3762, %r3582, %r3761;
	add.s32 	%r3763, %r3644, %r3639;
	max.s32 	%r3764, %r3584, %r3763;
	add.s32 	%r3765, %r3645, %r3639;
	max.s32 	%r3766, %r3586, %r3765;
	add.s32 	%r3767, %r3646, %r3639;
	max.s32 	%r3768, %r3588, %r3767;
	add.s32 	%r3769, %r3647, %r3639;
	max.s32 	%r3770, %r3590, %r3769;
	add.s32 	%r3771, %r3648, %r3639;
	max.s32 	%r3772, %r3592, %r3771;
	add.s32 	%r3773, %r3649, %r3639;
	max.s32 	%r3774, %r3594, %r3773;
	add.s32 	%r3775, %r3650, %r3639;
	max.s32 	%r3776, %r3596, %r3775;
	add.s32 	%r3777, %r3640, %r3642;
	max.s32 	%r3778, %r3598, %r3777;
	add.s32 	%r3779, %r3643, %r3640;
	max.s32 	%r3780, %r3600, %r3779;
	add.s32 	%r3781, %r3644, %r3640;
	max.s32 	%r3782, %r3602, %r3781;
	add.s32 	%r3783, %r3645, %r3640;
	max.s32 	%r3784, %r3604, %r3783;
	add.s32 	%r3785, %r3646, %r3640;
	max.s32 	%r3786, %r3606, %r3785;
	add.s32 	%r3787, %r3647, %r3640;
	max.s32 	%r3788, %r3608, %r3787;
	add.s32 	%r3789, %r3648, %r3640;
	max.s32 	%r3790, %r3610, %r3789;
	add.s32 	%r3791, %r3649, %r3640;
	max.s32 	%r3792, %r3612, %r3791;
	add.s32 	%r3793, %r3650, %r3640;
	max.s32 	%r3794, %r3614, %r3793;
	add.s32 	%r3795, %r3641, %r3642;
	max.s32 	%r3796, %r3616, %r3795;
	add.s32 	%r3797, %r3643, %r3641;
	max.s32 	%r3798, %r3618, %r3797;
	add.s32 	%r3799, %r3644, %r3641;
	max.s32 	%r3800, %r3620, %r3799;
	add.s32 	%r3801, %r3645, %r3641;
	max.s32 	%r3802, %r3622, %r3801;
	add.s32 	%r3803, %r3646, %r3641;
	max.s32 	%r3804, %r3624, %r3803;
	add.s32 	%r3805, %r3647, %r3641;
	max.s32 	%r3806, %r3626, %r3805;
	add.s32 	%r3807, %r3648, %r3641;
	max.s32 	%r3808, %r3628, %r3807;
	add.s32 	%r3809, %r3649, %r3641;
	max.s32 	%r3810, %r3630, %r3809;
	add.s32 	%r3811, %r3650, %r3641;
	max.s32 	%r3812, %r3632, %r3811;
	add.s32 	%r3813, %r5997, 200;
	add.s32 	%r3814, %r5998, 200;
	add.s32 	%r3815, %r5999, 200;
	add.s32 	%r3816, %r6000, 200;
	add.s32 	%r3817, %r6001, 200;
	add.s32 	%r3818, %r6002, 200;
	add.s32 	%r3819, %r6003, 200;
	add.s32 	%r3820, %r6004, 200;
	add.s32 	%r3821, %r6005, 200;
	add.s32 	%r3822, %r6006, 200;
	add.s32 	%r3823, %r5914, 200;
	add.s32 	%r3824, %r5913, 200;
	add.s32 	%r3825, %r5912, 200;
	add.s32 	%r3826, %r5911, 200;
	add.s32 	%r3827, %r5910, 200;
	add.s32 	%r3828, %r5909, 200;
	add.s32 	%r3829, %r5908, 200;
	add.s32 	%r3830, %r5907, 200;
	add.s32 	%r3831, %r3813, %r3822;
	max.s32 	%r3832, %r3652, %r3831;
	add.s32 	%r3833, %r3823, %r3813;
	max.s32 	%r3834, %r3654, %r3833;
	add.s32 	%r3835, %r3824, %r3813;
	max.s32 	%r3836, %r3656, %r3835;
	add.s32 	%r3837, %r3825, %r3813;
	max.s32 	%r3838, %r3658, %r3837;
	add.s32 	%r3839, %r3826, %r3813;
	max.s32 	%r3840, %r3660, %r3839;
	add.s32 	%r3841, %r3827, %r3813;
	max.s32 	%r3842, %r3662, %r3841;
	add.s32 	%r3843, %r3828, %r3813;
	max.s32 	%r3844, %r3664, %r3843;
	add.s32 	%r3845, %r3829, %r3813;
	max.s32 	%r3846, %r3666, %r3845;
	add.s32 	%r3847, %r3830, %r3813;
	max.s32 	%r3848, %r3668, %r3847;
	add.s32 	%r3849, %r3814, %r3822;
	max.s32 	%r3850, %r3670, %r3849;
	add.s32 	%r3851, %r3823, %r3814;
	max.s32 	%r3852, %r3672, %r3851;
	add.s32 	%r3853, %r3824, %r3814;
	max.s32 	%r3854, %r3674, %r3853;
	add.s32 	%r3855, %r3825, %r3814;
	max.s32 	%r3856, %r3676, %r3855;
	add.s32 	%r3857, %r3826, %r3814;
	max.s32 	%r3858, %r3678, %r3857;
	add.s32 	%r3859, %r3827, %r3814;
	max.s32 	%r3860, %r3680, %r3859;
	add.s32 	%r3861, %r3828, %r3814;
	max.s32 	%r3862, %r3682, %r3861;
	add.s32 	%r3863, %r3829, %r3814;
	max.s32 	%r3864, %r3684, %r3863;
	add.s32 	%r3865, %r3830, %r3814;
	max.s32 	%r3866, %r3686, %r3865;
	add.s32 	%r3867, %r3815, %r3822;
	max.s32 	%r3868, %r3688, %r3867;
	add.s32 	%r3869, %r3823, %r3815;
	max.s32 	%r3870, %r3690, %r3869;
	add.s32 	%r3871, %r3824, %r3815;
	max.s32 	%r3872, %r3692, %r3871;
	add.s32 	%r3873, %r3825, %r3815;
	max.s32 	%r3874, %r3694, %r3873;
	add.s32 	%r3875, %r3826, %r3815;
	max.s32 	%r3876, %r3696, %r3875;
	add.s32 	%r3877, %r3827, %r3815;
	max.s32 	%r3878, %r3698, %r3877;
	add.s32 	%r3879, %r3828, %r3815;
	max.s32 	%r3880, %r3700, %r3879;
	add.s32 	%r3881, %r3829, %r3815;
	max.s32 	%r3882, %r3702, %r3881;
	add.s32 	%r3883, %r3830, %r3815;
	max.s32 	%r3884, %r3704, %r3883;
	add.s32 	%r3885, %r3816, %r3822;
	max.s32 	%r3886, %r3706, %r3885;
	add.s32 	%r3887, %r3823, %r3816;
	max.s32 	%r3888, %r3708, %r3887;
	add.s32 	%r3889, %r3824, %r3816;
	max.s32 	%r3890, %r3710, %r3889;
	add.s32 	%r3891, %r3825, %r3816;
	max.s32 	%r3892, %r3712, %r3891;
	add.s32 	%r3893, %r3826, %r3816;
	max.s32 	%r3894, %r3714, %r3893;
	add.s32 	%r3895, %r3827, %r3816;
	max.s32 	%r3896, %r3716, %r3895;
	add.s32 	%r3897, %r3828, %r3816;
	max.s32 	%r3898, %r3718, %r3897;
	add.s32 	%r3899, %r3829, %r3816;
	max.s32 	%r3900, %r3720, %r3899;
	add.s32 	%r3901, %r3830, %r3816;
	max.s32 	%r3902, %r3722, %r3901;
	add.s32 	%r3903, %r3817, %r3822;
	max.s32 	%r3904, %r3724, %r3903;
	add.s32 	%r3905, %r3823, %r3817;
	max.s32 	%r3906, %r3726, %r3905;
	add.s32 	%r3907, %r3824, %r3817;
	max.s32 	%r3908, %r3728, %r3907;
	add.s32 	%r3909, %r3825, %r3817;
	max.s32 	%r3910, %r3730, %r3909;
	add.s32 	%r3911, %r3826, %r3817;
	max.s32 	%r3912, %r3732, %r3911;
	add.s32 	%r3913, %r3827, %r3817;
	max.s32 	%r3914, %r3734, %r3913;
	add.s32 	%r3915, %r3828, %r3817;
	max.s32 	%r3916, %r3736, %r3915;
	add.s32 	%r3917, %r3829, %r3817;
	max.s32 	%r3918, %r3738, %r3917;
	add.s32 	%r3919, %r3830, %r3817;
	max.s32 	%r3920, %r3740, %r3919;
	add.s32 	%r3921, %r3818, %r3822;
	max.s32 	%r3922, %r3742, %r3921;
	add.s32 	%r3923, %r3823, %r3818;
	max.s32 	%r3924, %r3744, %r3923;
	add.s32 	%r3925, %r3824, %r3818;
	max.s32 	%r3926, %r3746, %r3925;
	add.s32 	%r3927, %r3825, %r3818;
	max.s32 	%r3928, %r3748, %r3927;
	add.s32 	%r3929, %r3826, %r3818;
	max.s32 	%r3930, %r3750, %r3929;
	add.s32 	%r3931, %r3827, %r3818;
	max.s32 	%r3932, %r3752, %r3931;
	add.s32 	%r3933, %r3828, %r3818;
	max.s32 	%r3934, %r3754, %r3933;
	add.s32 	%r3935, %r3829, %r3818;
	max.s32 	%r3936, %r3756, %r3935;
	add.s32 	%r3937, %r3830, %r3818;
	max.s32 	%r3938, %r3758, %r3937;
	add.s32 	%r3939, %r3819, %r3822;
	max.s32 	%r3940, %r3760, %r3939;
	add.s32 	%r3941, %r3823, %r3819;
	max.s32 	%r3942, %r3762, %r3941;
	add.s32 	%r3943, %r3824, %r3819;
	max.s32 	%r3944, %r3764, %r3943;
	add.s32 	%r3945, %r3825, %r3819;
	max.s32 	%r3946, %r3766, %r3945;
	add.s32 	%r3947, %r3826, %r3819;
	max.s32 	%r3948, %r3768, %r3947;
	add.s32 	%r3949, %r3827, %r3819;
	max.s32 	%r3950, %r3770, %r3949;
	add.s32 	%r3951, %r3828, %r3819;
	max.s32 	%r3952, %r3772, %r3951;
	add.s32 	%r3953, %r3829, %r3819;
	max.s32 	%r3954, %r3774, %r3953;
	add.s32 	%r3955, %r3830, %r3819;
	max.s32 	%r3956, %r3776, %r3955;
	add.s32 	%r3957, %r3820, %r3822;
	max.s32 	%r3958, %r3778, %r3957;
	add.s32 	%r3959, %r3823, %r3820;
	max.s32 	%r3960, %r3780, %r3959;
	add.s32 	%r3961, %r3824, %r3820;
	max.s32 	%r3962, %r3782, %r3961;
	add.s32 	%r3963, %r3825, %r3820;
	max.s32 	%r3964, %r3784, %r3963;
	add.s32 	%r3965, %r3826, %r3820;
	max.s32 	%r3966, %r3786, %r3965;
	add.s32 	%r3967, %r3827, %r3820;
	max.s32 	%r3968, %r3788, %r3967;
	add.s32 	%r3969, %r3828, %r3820;
	max.s32 	%r3970, %r3790, %r3969;
	add.s32 	%r3971, %r3829, %r3820;
	max.s32 	%r3972, %r3792, %r3971;
	add.s32 	%r3973, %r3830, %r3820;
	max.s32 	%r3974, %r3794, %r3973;
	add.s32 	%r3975, %r3821, %r3822;
	max.s32 	%r3976, %r3796, %r3975;
	add.s32 	%r3977, %r3823, %r3821;
	max.s32 	%r3978, %r3798, %r3977;
	add.s32 	%r3979, %r3824, %r3821;
	max.s32 	%r3980, %r3800, %r3979;
	add.s32 	%r3981, %r3825, %r3821;
	max.s32 	%r3982, %r3802, %r3981;
	add.s32 	%r3983, %r3826, %r3821;
	max.s32 	%r3984, %r3804, %r3983;
	add.s32 	%r3985, %r3827, %r3821;
	max.s32 	%r3986, %r3806, %r3985;
	add.s32 	%r3987, %r3828, %r3821;
	max.s32 	%r3988, %r3808, %r3987;
	add.s32 	%r3989, %r3829, %r3821;
	max.s32 	%r3990, %r3810, %r3989;
	add.s32 	%r3991, %r3830, %r3821;
	max.s32 	%r3992, %r3812, %r3991;
	add.s32 	%r3993, %r5997, 210;
	add.s32 	%r3994, %r5998, 210;
	add.s32 	%r3995, %r5999, 210;
	add.s32 	%r3996, %r6000, 210;
	add.s32 	%r3997, %r6001, 210;
	add.s32 	%r3998, %r6002, 210;
	add.s32 	%r3999, %r6003, 210;
	add.s32 	%r4000, %r6004, 210;
	add.s32 	%r4001, %r6005, 210;
	add.s32 	%r4002, %r6006, 210;
	add.s32 	%r4003, %r5914, 210;
	add.s32 	%r4004, %r5913, 210;
	add.s32 	%r4005, %r5912, 210;
	add.s32 	%r4006, %r5911, 210;
	add.s32 	%r4007, %r5910, 210;
	add.s32 	%r4008, %r5909, 210;
	add.s32 	%r4009, %r5908, 210;
	add.s32 	%r4010, %r5907, 210;
	add.s32 	%r4011, %r3993, %r4002;
	max.s32 	%r4012, %r3832, %r4011;
	add.s32 	%r4013, %r4003, %r3993;
	max.s32 	%r4014, %r3834, %r4013;
	add.s32 	%r4015, %r4004, %r3993;
	max.s32 	%r4016, %r3836, %r4015;
	add.s32 	%r4017, %r4005, %r3993;
	max.s32 	%r4018, %r3838, %r4017;
	add.s32 	%r4019, %r4006, %r3993;
	max.s32 	%r4020, %r3840, %r4019;
	add.s32 	%r4021, %r4007, %r3993;
	max.s32 	%r4022, %r3842, %r4021;
	add.s32 	%r4023, %r4008, %r3993;
	max.s32 	%r4024, %r3844, %r4023;
	add.s32 	%r4025, %r4009, %r3993;
	max.s32 	%r4026, %r3846, %r4025;
	add.s32 	%r4027, %r4010, %r3993;
	max.s32 	%r4028, %r3848, %r4027;
	add.s32 	%r4029, %r3994, %r4002;
	max.s32 	%r4030, %r3850, %r4029;
	add.s32 	%r4031, %r4003, %r3994;
	max.s32 	%r4032, %r3852, %r4031;
	add.s32 	%r4033, %r4004, %r3994;
	max.s32 	%r4034, %r3854, %r4033;
	add.s32 	%r4035, %r4005, %r3994;
	max.s32 	%r4036, %r3856, %r4035;
	add.s32 	%r4037, %r4006, %r3994;
	max.s32 	%r4038, %r3858, %r4037;
	add.s32 	%r4039, %r4007, %r3994;
	max.s32 	%r4040, %r3860, %r4039;
	add.s32 	%r4041, %r4008, %r3994;
	max.s32 	%r4042, %r3862, %r4041;
	add.s32 	%r4043, %r4009, %r3994;
	max.s32 	%r4044, %r3864, %r4043;
	add.s32 	%r4045, %r4010, %r3994;
	max.s32 	%r4046, %r3866, %r4045;
	add.s32 	%r4047, %r3995, %r4002;
	max.s32 	%r4048, %r3868, %r4047;
	add.s32 	%r4049, %r4003, %r3995;
	max.s32 	%r4050, %r3870, %r4049;
	add.s32 	%r4051, %r4004, %r3995;
	max.s32 	%r4052, %r3872, %r4051;
	add.s32 	%r4053, %r4005, %r3995;
	max.s32 	%r4054, %r3874, %r4053;
	add.s32 	%r4055, %r4006, %r3995;
	max.s32 	%r4056, %r3876, %r4055;
	add.s32 	%r4057, %r4007, %r3995;
	max.s32 	%r4058, %r3878, %r4057;
	add.s32 	%r4059, %r4008, %r3995;
	max.s32 	%r4060, %r3880, %r4059;
	add.s32 	%r4061, %r4009, %r3995;
	max.s32 	%r4062, %r3882, %r4061;
	add.s32 	%r4063, %r4010, %r3995;
	max.s32 	%r4064, %r3884, %r4063;
	add.s32 	%r4065, %r3996, %r4002;
	max.s32 	%r4066, %r3886, %r4065;
	add.s32 	%r4067, %r4003, %r3996;
	max.s32 	%r4068, %r3888, %r4067;
	add.s32 	%r4069, %r4004, %r3996;
	max.s32 	%r4070, %r3890, %r4069;
	add.s32 	%r4071, %r4005, %r3996;
	max.s32 	%r4072, %r3892, %r4071;
	add.s32 	%r4073, %r4006, %r3996;
	max.s32 	%r4074, %r3894, %r4073;
	add.s32 	%r4075, %r4007, %r3996;
	max.s32 	%r4076, %r3896, %r4075;
	add.s32 	%r4077, %r4008, %r3996;
	max.s32 	%r4078, %r3898, %r4077;
	add.s32 	%r4079, %r4009, %r3996;
	max.s32 	%r4080, %r3900, %r4079;
	add.s32 	%r4081, %r4010, %r3996;
	max.s32 	%r4082, %r3902, %r4081;
	add.s32 	%r4083, %r3997, %r4002;
	max.s32 	%r4084, %r3904, %r4083;
	add.s32 	%r4085, %r4003, %r3997;
	max.s32 	%r4086, %r3906, %r4085;
	add.s32 	%r4087, %r4004, %r3997;
	max.s32 	%r4088, %r3908, %r4087;
	add.s32 	%r4089, %r4005, %r3997;
	max.s32 	%r4090, %r3910, %r4089;
	add.s32 	%r4091, %r4006, %r3997;
	max.s32 	%r4092, %r3912, %r4091;
	add.s32 	%r4093, %r4007, %r3997;
	max.s32 	%r4094, %r3914, %r4093;
	add.s32 	%r4095, %r4008, %r3997;
	max.s32 	%r4096, %r3916, %r4095;
	add.s32 	%r4097, %r4009, %r3997;
	max.s32 	%r4098, %r3918, %r4097;
	add.s32 	%r4099, %r4010, %r3997;
	max.s32 	%r4100, %r3920, %r4099;
	add.s32 	%r4101, %r3998, %r4002;
	max.s32 	%r4102, %r3922, %r4101;
	add.s32 	%r4103, %r4003, %r3998;
	max.s32 	%r4104, %r3924, %r4103;
	add.s32 	%r4105, %r4004, %r3998;
	max.s32 	%r4106, %r3926, %r4105;
	add.s32 	%r4107, %r4005, %r3998;
	max.s32 	%r4108, %r3928, %r4107;
	add.s32 	%r4109, %r4006, %r3998;
	max.s32 	%r4110, %r3930, %r4109;
	add.s32 	%r4111, %r4007, %r3998;
	max.s32 	%r4112, %r3932, %r4111;
	add.s32 	%r4113, %r4008, %r3998;
	max.s32 	%r4114, %r3934, %r4113;
	add.s32 	%r4115, %r4009, %r3998;
	max.s32 	%r4116, %r3936, %r4115;
	add.s32 	%r4117, %r4010, %r3998;
	max.s32 	%r4118, %r3938, %r4117;
	add.s32 	%r4119, %r3999, %r4002;
	max.s32 	%r4120, %r3940, %r4119;
	add.s32 	%r4121, %r4003, %r3999;
	max.s32 	%r4122, %r3942, %r4121;
	add.s32 	%r4123, %r4004, %r3999;
	max.s32 	%r4124, %r3944, %r4123;
	add.s32 	%r4125, %r4005, %r3999;
	max.s32 	%r4126, %r3946, %r4125;
	add.s32 	%r4127, %r4006, %r3999;
	max.s32 	%r4128, %r3948, %r4127;
	add.s32 	%r4129, %r4007, %r3999;
	max.s32 	%r4130, %r3950, %r4129;
	add.s32 	%r4131, %r4008, %r3999;
	max.s32 	%r4132, %r3952, %r4131;
	add.s32 	%r4133, %r4009, %r3999;
	max.s32 	%r4134, %r3954, %r4133;
	add.s32 	%r4135, %r4010, %r3999;
	max.s32 	%r4136, %r3956, %r4135;
	add.s32 	%r4137, %r4000, %r4002;
	max.s32 	%r4138, %r3958, %r4137;
	add.s32 	%r4139, %r4003, %r4000;
	max.s32 	%r4140, %r3960, %r4139;
	add.s32 	%r4141, %r4004, %r4000;
	max.s32 	%r4142, %r3962, %r4141;
	add.s32 	%r4143, %r4005, %r4000;
	max.s32 	%r4144, %r3964, %r4143;
	add.s32 	%r4145, %r4006, %r4000;
	max.s32 	%r4146, %r3966, %r4145;
	add.s32 	%r4147, %r4007, %r4000;
	max.s32 	%r4148, %r3968, %r4147;
	add.s32 	%r4149, %r4008, %r4000;
	max.s32 	%r4150, %r3970, %r4149;
	add.s32 	%r4151, %r4009, %r4000;
	max.s32 	%r4152, %r3972, %r4151;
	add.s32 	%r4153, %r4010, %r4000;
	max.s32 	%r4154, %r3974, %r4153;
	add.s32 	%r4155, %r4001, %r4002;
	max.s32 	%r4156, %r3976, %r4155;
	add.s32 	%r4157, %r4003, %r4001;
	max.s32 	%r4158, %r3978, %r4157;
	add.s32 	%r4159, %r4004, %r4001;
	max.s32 	%r4160, %r3980, %r4159;
	add.s32 	%r4161, %r4005, %r4001;
	max.s32 	%r4162, %r3982, %r4161;
	add.s32 	%r4163, %r4006, %r4001;
	max.s32 	%r4164, %r3984, %r4163;
	add.s32 	%r4165, %r4007, %r4001;
	max.s32 	%r4166, %r3986, %r4165;
	add.s32 	%r4167, %r4008, %r4001;
	max.s32 	%r4168, %r3988, %r4167;
	add.s32 	%r4169, %r4009, %r4001;
	max.s32 	%r4170, %r3990, %r4169;
	add.s32 	%r4171, %r4010, %r4001;
	max.s32 	%r4172, %r3992, %r4171;
	add.s32 	%r4173, %r5997, 220;
	add.s32 	%r4174, %r5998, 220;
	add.s32 	%r4175, %r5999, 220;
	add.s32 	%r4176, %r6000, 220;
	add.s32 	%r4177, %r6001, 220;
	add.s32 	%r4178, %r6002, 220;
	add.s32 	%r4179, %r6003, 220;
	add.s32 	%r4180, %r6004, 220;
	add.s32 	%r4181, %r6005, 220;
	add.s32 	%r4182, %r6006, 220;
	add.s32 	%r4183, %r5914, 220;
	add.s32 	%r4184, %r5913, 220;
	add.s32 	%r4185, %r5912, 220;
	add.s32 	%r4186, %r5911, 220;
	add.s32 	%r4187, %r5910, 220;
	add.s32 	%r4188, %r5909, 220;
	add.s32 	%r4189, %r5908, 220;
	add.s32 	%r4190, %r5907, 220;
	add.s32 	%r4191, %r4173, %r4182;
	max.s32 	%r4192, %r4012, %r4191;
	add.s32 	%r4193, %r4183, %r4173;
	max.s32 	%r4194, %r4014, %r4193;
	add.s32 	%r4195, %r4184, %r4173;
	max.s32 	%r4196, %r4016, %r4195;
	add.s32 	%r4197, %r4185, %r4173;
	max.s32 	%r4198, %r4018, %r4197;
	add.s32 	%r4199, %r4186, %r4173;
	max.s32 	%r4200, %r4020, %r4199;
	add.s32 	%r4201, %r4187, %r4173;
	max.s32 	%r4202, %r4022, %r4201;
	add.s32 	%r4203, %r4188, %r4173;
	max.s32 	%r4204, %r4024, %r4203;
	add.s32 	%r4205, %r4189, %r4173;
	max.s32 	%r4206, %r4026, %r4205;
	add.s32 	%r4207, %r4190, %r4173;
	max.s32 	%r4208, %r4028, %r4207;
	add.s32 	%r4209, %r4174, %r4182;
	max.s32 	%r4210, %r4030, %r4209;
	add.s32 	%r4211, %r4183, %r4174;
	max.s32 	%r4212, %r4032, %r4211;
	add.s32 	%r4213, %r4184, %r4174;
	max.s32 	%r4214, %r4034, %r4213;
	add.s32 	%r4215, %r4185, %r4174;
	max.s32 	%r4216, %r4036, %r4215;
	add.s32 	%r4217, %r4186, %r4174;
	max.s32 	%r4218, %r4038, %r4217;
	add.s32 	%r4219, %r4187, %r4174;
	max.s32 	%r4220, %r4040, %r4219;
	add.s32 	%r4221, %r4188, %r4174;
	max.s32 	%r4222, %r4042, %r4221;
	add.s32 	%r4223, %r4189, %r4174;
	max.s32 	%r4224, %r4044, %r4223;
	add.s32 	%r4225, %r4190, %r4174;
	max.s32 	%r4226, %r4046, %r4225;
	add.s32 	%r4227, %r4175, %r4182;
	max.s32 	%r4228, %r4048, %r4227;
	add.s32 	%r4229, %r4183, %r4175;
	max.s32 	%r4230, %r4050, %r4229;
	add.s32 	%r4231, %r4184, %r4175;
	max.s32 	%r4232, %r4052, %r4231;
	add.s32 	%r4233, %r4185, %r4175;
	max.s32 	%r4234, %r4054, %r4233;
	add.s32 	%r4235, %r4186, %r4175;
	max.s32 	%r4236, %r4056, %r4235;
	add.s32 	%r4237, %r4187, %r4175;
	max.s32 	%r4238, %r4058, %r4237;
	add.s32 	%r4239, %r4188, %r4175;
	max.s32 	%r4240, %r4060, %r4239;
	add.s32 	%r4241, %r4189, %r4175;
	max.s32 	%r4242, %r4062, %r4241;
	add.s32 	%r4243, %r4190, %r4175;
	max.s32 	%r4244, %r4064, %r4243;
	add.s32 	%r4245, %r4176, %r4182;
	max.s32 	%r4246, %r4066, %r4245;
	add.s32 	%r4247, %r4183, %r4176;
	max.s32 	%r4248, %r4068, %r4247;
	add.s32 	%r4249, %r4184, %r4176;
	max.s32 	%r4250, %r4070, %r4249;
	add.s32 	%r4251, %r4185, %r4176;
	max.s32 	%r4252, %r4072, %r4251;
	add.s32 	%r4253, %r4186, %r4176;
	max.s32 	%r4254, %r4074, %r4253;
	add.s32 	%r4255, %r4187, %r4176;
	max.s32 	%r4256, %r4076, %r4255;
	add.s32 	%r4257, %r4188, %r4176;
	max.s32 	%r4258, %r4078, %r4257;
	add.s32 	%r4259, %r4189, %r4176;
	max.s32 	%r4260, %r4080, %r4259;
	add.s32 	%r4261, %r4190, %r4176;
	max.s32 	%r4262, %r4082, %r4261;
	add.s32 	%r4263, %r4177, %r4182;
	max.s32 	%r4264, %r4084, %r4263;
	add.s32 	%r4265, %r4183, %r4177;
	max.s32 	%r4266, %r4086, %r4265;
	add.s32 	%r4267, %r4184, %r4177;
	max.s32 	%r4268, %r4088, %r4267;
	add.s32 	%r4269, %r4185, %r4177;
	max.s32 	%r4270, %r4090, %r4269;
	add.s32 	%r4271, %r4186, %r4177;
	max.s32 	%r4272, %r4092, %r4271;
	add.s32 	%r4273, %r4187, %r4177;
	max.s32 	%r4274, %r4094, %r4273;
	add.s32 	%r4275, %r4188, %r4177;
	max.s32 	%r4276, %r4096, %r4275;
	add.s32 	%r4277, %r4189, %r4177;
	max.s32 	%r4278, %r4098, %r4277;
	add.s32 	%r4279, %r4190, %r4177;
	max.s32 	%r4280, %r4100, %r4279;
	add.s32 	%r4281, %r4178, %r4182;
	max.s32 	%r4282, %r4102, %r4281;
	add.s32 	%r4283, %r4183, %r4178;
	max.s32 	%r4284, %r4104, %r4283;
	add.s32 	%r4285, %r4184, %r4178;
	max.s32 	%r4286, %r4106, %r4285;
	add.s32 	%r4287, %r4185, %r4178;
	max.s32 	%r4288, %r4108, %r4287;
	add.s32 	%r4289, %r4186, %r4178;
	max.s32 	%r4290, %r4110, %r4289;
	add.s32 	%r4291, %r4187, %r4178;
	max.s32 	%r4292, %r4112, %r4291;
	add.s32 	%r4293, %r4188, %r4178;
	max.s32 	%r4294, %r4114, %r4293;
	add.s32 	%r4295, %r4189, %r4178;
	max.s32 	%r4296, %r4116, %r4295;
	add.s32 	%r4297, %r4190, %r4178;
	max.s32 	%r4298, %r4118, %r4297;
	add.s32 	%r4299, %r4179, %r4182;
	max.s32 	%r4300, %r4120, %r4299;
	add.s32 	%r4301, %r4183, %r4179;
	max.s32 	%r4302, %r4122, %r4301;
	add.s32 	%r4303, %r4184, %r4179;
	max.s32 	%r4304, %r4124, %r4303;
	add.s32 	%r4305, %r4185, %r4179;
	max.s32 	%r4306, %r4126, %r4305;
	add.s32 	%r4307, %r4186, %r4179;
	max.s32 	%r4308, %r4128, %r4307;
	add.s32 	%r4309, %r4187, %r4179;
	max.s32 	%r4310, %r4130, %r4309;
	add.s32 	%r4311, %r4188, %r4179;
	max.s32 	%r4312, %r4132, %r4311;
	add.s32 	%r4313, %r4189, %r4179;
	max.s32 	%r4314, %r4134, %r4313;
	add.s32 	%r4315, %r4190, %r4179;
	max.s32 	%r4316, %r4136, %r4315;
	add.s32 	%r4317, %r4180, %r4182;
	max.s32 	%r4318, %r4138, %r4317;
	add.s32 	%r4319, %r4183, %r4180;
	max.s32 	%r4320, %r4140, %r4319;
	add.s32 	%r4321, %r4184, %r4180;
	max.s32 	%r4322, %r4142, %r4321;
	add.s32 	%r4323, %r4185, %r4180;
	max.s32 	%r4324, %r4144, %r4323;
	add.s32 	%r4325, %r4186, %r4180;
	max.s32 	%r4326, %r4146, %r4325;
	add.s32 	%r4327, %r4187, %r4180;
	max.s32 	%r4328, %r4148, %r4327;
	add.s32 	%r4329, %r4188, %r4180;
	max.s32 	%r4330, %r4150, %r4329;
	add.s32 	%r4331, %r4189, %r4180;
	max.s32 	%r4332, %r4152, %r4331;
	add.s32 	%r4333, %r4190, %r4180;
	max.s32 	%r4334, %r4154, %r4333;
	add.s32 	%r4335, %r4181, %r4182;
	max.s32 	%r4336, %r4156, %r4335;
	add.s32 	%r4337, %r4183, %r4181;
	max.s32 	%r4338, %r4158, %r4337;
	add.s32 	%r4339, %r4184, %r4181;
	max.s32 	%r4340, %r4160, %r4339;
	add.s32 	%r4341, %r4185, %r4181;
	max.s32 	%r4342, %r4162, %r4341;
	add.s32 	%r4343, %r4186, %r4181;
	max.s32 	%r4344, %r4164, %r4343;
	add.s32 	%r4345, %r4187, %r4181;
	max.s32 	%r4346, %r4166, %r4345;
	add.s32 	%r4347, %r4188, %r4181;
	max.s32 	%r4348, %r4168, %r4347;
	add.s32 	%r4349, %r4189, %r4181;
	max.s32 	%r4350, %r4170, %r4349;
	add.s32 	%r4351, %r4190, %r4181;
	max.s32 	%r4352, %r4172, %r4351;
	add.s32 	%r4353, %r5997, 230;
	add.s32 	%r4354, %r5998, 230;
	add.s32 	%r4355, %r5999, 230;
	add.s32 	%r4356, %r6000, 230;
	add.s32 	%r4357, %r6001, 230;
	add.s32 	%r4358, %r6002, 230;
	add.s32 	%r4359, %r6003, 230;
	add.s32 	%r4360, %r6004, 230;
	add.s32 	%r4361, %r6005, 230;
	add.s32 	%r4362, %r6006, 230;
	add.s32 	%r4363, %r5914, 230;
	add.s32 	%r4364, %r5913, 230;
	add.s32 	%r4365, %r5912, 230;
	add.s32 	%r4366, %r5911, 230;
	add.s32 	%r4367, %r5910, 230;
	add.s32 	%r4368, %r5909, 230;
	add.s32 	%r4369, %r5908, 230;
	add.s32 	%r4370, %r5907, 230;
	add.s32 	%r4371, %r4353, %r4362;
	max.s32 	%r4372, %r4192, %r4371;
	add.s32 	%r4373, %r4363, %r4353;
	max.s32 	%r4374, %r4194, %r4373;
	add.s32 	%r4375, %r4364, %r4353;
	max.s32 	%r4376, %r4196, %r4375;
	add.s32 	%r4377, %r4365, %r4353;
	max.s32 	%r4378, %r4198, %r4377;
	add.s32 	%r4379, %r4366, %r4353;
	max.s32 	%r4380, %r4200, %r4379;
	add.s32 	%r4381, %r4367, %r4353;
	max.s32 	%r4382, %r4202, %r4381;
	add.s32 	%r4383, %r4368, %r4353;
	max.s32 	%r4384, %r4204, %r4383;
	add.s32 	%r4385, %r4369, %r4353;
	max.s32 	%r4386, %r4206, %r4385;
	add.s32 	%r4387, %r4370, %r4353;
	max.s32 	%r4388, %r4208, %r4387;
	add.s32 	%r4389, %r4354, %r4362;
	max.s32 	%r4390, %r4210, %r4389;
	add.s32 	%r4391, %r4363, %r4354;
	max.s32 	%r4392, %r4212, %r4391;
	add.s32 	%r4393, %r4364, %r4354;
	max.s32 	%r4394, %r4214, %r4393;
	add.s32 	%r4395, %r4365, %r4354;
	max.s32 	%r4396, %r4216, %r4395;
	add.s32 	%r4397, %r4366, %r4354;
	max.s32 	%r4398, %r4218, %r4397;
	add.s32 	%r4399, %r4367, %r4354;
	max.s32 	%r4400, %r4220, %r4399;
	add.s32 	%r4401, %r4368, %r4354;
	max.s32 	%r4402, %r4222, %r4401;
	add.s32 	%r4403, %r4369, %r4354;
	max.s32 	%r4404, %r4224, %r4403;
	add.s32 	%r4405, %r4370, %r4354;
	max.s32 	%r4406, %r4226, %r4405;
	add.s32 	%r4407, %r4355, %r4362;
	max.s32 	%r4408, %r4228, %r4407;
	add.s32 	%r4409, %r4363, %r4355;
	max.s32 	%r4410, %r4230, %r4409;
	add.s32 	%r4411, %r4364, %r4355;
	max.s32 	%r4412, %r4232, %r4411;
	add.s32 	%r4413, %r4365, %r4355;
	max.s32 	%r4414, %r4234, %r4413;
	add.s32 	%r4415, %r4366, %r4355;
	max.s32 	%r4416, %r4236, %r4415;
	add.s32 	%r4417, %r4367, %r4355;
	max.s32 	%r4418, %r4238, %r4417;
	add.s32 	%r4419, %r4368, %r4355;
	max.s32 	%r4420, %r4240, %r4419;
	add.s32 	%r4421, %r4369, %r4355;
	max.s32 	%r4422, %r4242, %r4421;
	add.s32 	%r4423, %r4370, %r4355;
	max.s32 	%r4424, %r4244, %r4423;
	add.s32 	%r4425, %r4356, %r4362;
	max.s32 	%r4426, %r4246, %r4425;
	add.s32 	%r4427, %r4363, %r4356;
	max.s32 	%r4428, %r4248, %r4427;
	add.s32 	%r4429, %r4364, %r4356;
	max.s32 	%r4430, %r4250, %r4429;
	add.s32 	%r4431, %r4365, %r4356;
	max.s32 	%r4432, %r4252, %r4431;
	add.s32 	%r4433, %r4366, %r4356;
	max.s32 	%r4434, %r4254, %r4433;
	add.s32 	%r4435, %r4367, %r4356;
	max.s32 	%r4436, %r4256, %r4435;
	add.s32 	%r4437, %r4368, %r4356;
	max.s32 	%r4438, %r4258, %r4437;
	add.s32 	%r4439, %r4369, %r4356;
	max.s32 	%r4440, %r4260, %r4439;
	add.s32 	%r4441, %r4370, %r4356;
	max.s32 	%r4442, %r4262, %r4441;
	add.s32 	%r4443, %r4357, %r4362;
	max.s32 	%r4444, %r4264, %r4443;
	add.s32 	%r4445, %r4363, %r4357;
	max.s32 	%r4446, %r4266, %r4445;
	add.s32 	%r4447, %r4364, %r4357;
	max.s32 	%r4448, %r4268, %r4447;
	add.s32 	%r4449, %r4365, %r4357;
	max.s32 	%r4450, %r4270, %r4449;
	add.s32 	%r4451, %r4366, %r4357;
	max.s32 	%r4452, %r4272, %r4451;
	add.s32 	%r4453, %r4367, %r4357;
	max.s32 	%r4454, %r4274, %r4453;
	add.s32 	%r4455, %r4368, %r4357;
	max.s32 	%r4456, %r4276, %r4455;
	add.s32 	%r4457, %r4369, %r4357;
	max.s32 	%r4458, %r4278, %r4457;
	add.s32 	%r4459, %r4370, %r4357;
	max.s32 	%r4460, %r4280, %r4459;
	add.s32 	%r4461, %r4358, %r4362;
	max.s32 	%r4462, %r4282, %r4461;
	add.s32 	%r4463, %r4363, %r4358;
	max.s32 	%r4464, %r4284, %r4463;
	add.s32 	%r4465, %r4364, %r4358;
	max.s32 	%r4466, %r4286, %r4465;
	add.s32 	%r4467, %r4365, %r4358;
	max.s32 	%r4468, %r4288, %r4467;
	add.s32 	%r4469, %r4366, %r4358;
	max.s32 	%r4470, %r4290, %r4469;
	add.s32 	%r4471, %r4367, %r4358;
	max.s32 	%r4472, %r4292, %r4471;
	add.s32 	%r4473, %r4368, %r4358;
	max.s32 	%r4474, %r4294, %r4473;
	add.s32 	%r4475, %r4369, %r4358;
	max.s32 	%r4476, %r4296, %r4475;
	add.s32 	%r4477, %r4370, %r4358;
	max.s32 	%r4478, %r4298, %r4477;
	add.s32 	%r4479, %r4359, %r4362;
	max.s32 	%r4480, %r4300, %r4479;
	add.s32 	%r4481, %r4363, %r4359;
	max.s32 	%r4482, %r4302, %r4481;
	add.s32 	%r4483, %r4364, %r4359;
	max.s32 	%r4484, %r4304, %r4483;
	add.s32 	%r4485, %r4365, %r4359;
	max.s32 	%r4486, %r4306, %r4485;
	add.s32 	%r4487, %r4366, %r4359;
	max.s32 	%r4488, %r4308, %r4487;
	add.s32 	%r4489, %r4367, %r4359;
	max.s32 	%r4490, %r4310, %r4489;
	add.s32 	%r4491, %r4368, %r4359;
	max.s32 	%r4492, %r4312, %r4491;
	add.s32 	%r4493, %r4369, %r4359;
	max.s32 	%r4494, %r4314, %r4493;
	add.s32 	%r4495, %r4370, %r4359;
	max.s32 	%r4496, %r4316, %r4495;
	add.s32 	%r4497, %r4360, %r4362;
	max.s32 	%r4498, %r4318, %r4497;
	add.s32 	%r4499, %r4363, %r4360;
	max.s32 	%r4500, %r4320, %r4499;
	add.s32 	%r4501, %r4364, %r4360;
	max.s32 	%r4502, %r4322, %r4501;
	add.s32 	%r4503, %r4365, %r4360;
	max.s32 	%r4504, %r4324, %r4503;
	add.s32 	%r4505, %r4366, %r4360;
	max.s32 	%r4506, %r4326, %r4505;
	add.s32 	%r4507, %r4367, %r4360;
	max.s32 	%r4508, %r4328, %r4507;
	add.s32 	%r4509, %r4368, %r4360;
	max.s32 	%r4510, %r4330, %r4509;
	add.s32 	%r4511, %r4369, %r4360;
	max.s32 	%r4512, %r4332, %r4511;
	add.s32 	%r4513, %r4370, %r4360;
	max.s32 	%r4514, %r4334, %r4513;
	add.s32 	%r4515, %r4361, %r4362;
	max.s32 	%r4516, %r4336, %r4515;
	add.s32 	%r4517, %r4363, %r4361;
	max.s32 	%r4518, %r4338, %r4517;
	add.s32 	%r4519, %r4364, %r4361;
	max.s32 	%r4520, %r4340, %r4519;
	add.s32 	%r4521, %r4365, %r4361;
	max.s32 	%r4522, %r4342, %r4521;
	add.s32 	%r4523, %r4366, %r4361;
	max.s32 	%r4524, %r4344, %r4523;
	add.s32 	%r4525, %r4367, %r4361;
	max.s32 	%r4526, %r4346, %r4525;
	add.s32 	%r4527, %r4368, %r4361;
	max.s32 	%r4528, %r4348, %r4527;
	add.s32 	%r4529, %r4369, %r4361;
	max.s32 	%r4530, %r4350, %r4529;
	add.s32 	%r4531, %r4370, %r4361;
	max.s32 	%r4532, %r4352, %r4531;
	add.s32 	%r4533, %r5997, 240;
	add.s32 	%r4534, %r5998, 240;
	add.s32 	%r4535, %r5999, 240;
	add.s32 	%r4536, %r6000, 240;
	add.s32 	%r4537, %r6001, 240;
	add.s32 	%r4538, %r6002, 240;
	add.s32 	%r4539, %r6003, 240;
	add.s32 	%r4540, %r6004, 240;
	add.s32 	%r4541, %r6005, 240;
	add.s32 	%r4542, %r6006, 240;
	add.s32 	%r4543, %r5914, 240;
	add.s32 	%r4544, %r5913, 240;
	add.s32 	%r4545, %r5912, 240;
	add.s32 	%r4546, %r5911, 240;
	add.s32 	%r4547, %r5910, 240;
	add.s32 	%r4548, %r5909, 240;
	add.s32 	%r4549, %r5908, 240;
	add.s32 	%r4550, %r5907, 240;
	add.s32 	%r4551, %r4533, %r4542;
	max.s32 	%r4552, %r4372, %r4551;
	add.s32 	%r4553, %r4543, %r4533;
	max.s32 	%r4554, %r4374, %r4553;
	add.s32 	%r4555, %r4544, %r4533;
	max.s32 	%r4556, %r4376, %r4555;
	add.s32 	%r4557, %r4545, %r4533;
	max.s32 	%r4558, %r4378, %r4557;
	add.s32 	%r4559, %r4546, %r4533;
	max.s32 	%r4560, %r4380, %r4559;
	add.s32 	%r4561, %r4547, %r4533;
	max.s32 	%r4562, %r4382, %r4561;
	add.s32 	%r4563, %r4548, %r4533;
	max.s32 	%r4564, %r4384, %r4563;
	add.s32 	%r4565, %r4549, %r4533;
	max.s32 	%r4566, %r4386, %r4565;
	add.s32 	%r4567, %r4550, %r4533;
	max.s32 	%r4568, %r4388, %r4567;
	add.s32 	%r4569, %r4534, %r4542;
	max.s32 	%r4570, %r4390, %r4569;
	add.s32 	%r4571, %r4543, %r4534;
	max.s32 	%r4572, %r4392, %r4571;
	add.s32 	%r4573, %r4544, %r4534;
	max.s32 	%r4574, %r4394, %r4573;
	add.s32 	%r4575, %r4545, %r4534;
	max.s32 	%r4576, %r4396, %r4575;
	add.s32 	%r4577, %r4546, %r4534;
	max.s32 	%r4578, %r4398, %r4577;
	add.s32 	%r4579, %r4547, %r4534;
	max.s32 	%r4580, %r4400, %r4579;
	add.s32 	%r4581, %r4548, %r4534;
	max.s32 	%r4582, %r4402, %r4581;
	add.s32 	%r4583, %r4549, %r4534;
	max.s32 	%r4584, %r4404, %r4583;
	add.s32 	%r4585, %r4550, %r4534;
	max.s32 	%r4586, %r4406, %r4585;
	add.s32 	%r4587, %r4535, %r4542;
	max.s32 	%r4588, %r4408, %r4587;
	add.s32 	%r4589, %r4543, %r4535;
	max.s32 	%r4590, %r4410, %r4589;
	add.s32 	%r4591, %r4544, %r4535;
	max.s32 	%r4592, %r4412, %r4591;
	add.s32 	%r4593, %r4545, %r4535;
	max.s32 	%r4594, %r4414, %r4593;
	add.s32 	%r4595, %r4546, %r4535;
	max.s32 	%r4596, %r4416, %r4595;
	add.s32 	%r4597, %r4547, %r4535;
	max.s32 	%r4598, %r4418, %r4597;
	add.s32 	%r4599, %r4548, %r4535;
	max.s32 	%r4600, %r4420, %r4599;
	add.s32 	%r4601, %r4549, %r4535;
	max.s32 	%r4602, %r4422, %r4601;
	add.s32 	%r4603, %r4550, %r4535;
	max.s32 	%r4604, %r4424, %r4603;
	add.s32 	%r4605, %r4536, %r4542;
	max.s32 	%r4606, %r4426, %r4605;
	add.s32 	%r4607, %r4543, %r4536;
	max.s32 	%r4608, %r4428, %r4607;
	add.s32 	%r4609, %r4544, %r4536;
	max.s32 	%r4610, %r4430, %r4609;
	add.s32 	%r4611, %r4545, %r4536;
	max.s32 	%r4612, %r4432, %r4611;
	add.s32 	%r4613, %r4546, %r4536;
	max.s32 	%r4614, %r4434, %r4613;
	add.s32 	%r4615, %r4547, %r4536;
	max.s32 	%r4616, %r4436, %r4615;
	add.s32 	%r4617, %r4548, %r4536;
	max.s32 	%r4618, %r4438, %r4617;
	add.s32 	%r4619, %r4549, %r4536;
	max.s32 	%r4620, %r4440, %r4619;
	add.s32 	%r4621, %r4550, %r4536;
	max.s32 	%r4622, %r4442, %r4621;
	add.s32 	%r4623, %r4537, %r4542;
	max.s32 	%r4624, %r4444, %r4623;
	add.s32 	%r4625, %r4543, %r4537;
	max.s32 	%r4626, %r4446, %r4625;
	add.s32 	%r4627, %r4544, %r4537;
	max.s32 	%r4628, %r4448, %r4627;
	add.s32 	%r4629, %r4545, %r4537;
	max.s32 	%r4630, %r4450, %r4629;
	add.s32 	%r4631, %r4546, %r4537;
	max.s32 	%r4632, %r4452, %r4631;
	add.s32 	%r4633, %r4547, %r4537;
	max.s32 	%r4634, %r4454, %r4633;
	add.s32 	%r4635, %r4548, %r4537;
	max.s32 	%r4636, %r4456, %r4635;
	add.s32 	%r4637, %r4549, %r4537;
	max.s32 	%r4638, %r4458, %r4637;
	add.s32 	%r4639, %r4550, %r4537;
	max.s32 	%r4640, %r4460, %r4639;
	add.s32 	%r4641, %r4538, %r4542;
	max.s32 	%r4642, %r4462, %r4641;
	add.s32 	%r4643, %r4543, %r4538;
	max.s32 	%r4644, %r4464, %r4643;
	add.s32 	%r4645, %r4544, %r4538;
	max.s32 	%r4646, %r4466, %r4645;
	add.s32 	%r4647, %r4545, %r4538;
	max.s32 	%r4648, %r4468, %r4647;
	add.s32 	%r4649, %r4546, %r4538;
	max.s32 	%r4650, %r4470, %r4649;
	add.s32 	%r4651, %r4547, %r4538;
	max.s32 	%r4652, %r4472, %r4651;
	add.s32 	%r4653, %r4548, %r4538;
	max.s32 	%r4654, %r4474, %r4653;
	add.s32 	%r4655, %r4549, %r4538;
	max.s32 	%r4656, %r4476, %r4655;
	add.s32 	%r4657, %r4550, %r4538;
	max.s32 	%r4658, %r4478, %r4657;
	add.s32 	%r4659, %r4539, %r4542;
	max.s32 	%r4660, %r4480, %r4659;
	add.s32 	%r4661, %r4543, %r4539;
	max.s32 	%r4662, %r4482, %r4661;
	add.s32 	%r4663, %r4544, %r4539;
	max.s32 	%r4664, %r4484, %r4663;
	add.s32 	%r4665, %r4545, %r4539;
	max.s32 	%r4666, %r4486, %r4665;
	add.s32 	%r4667, %r4546, %r4539;
	max.s32 	%r4668, %r4488, %r4667;
	add.s32 	%r4669, %r4547, %r4539;
	max.s32 	%r4670, %r4490, %r4669;
	add.s32 	%r4671, %r4548, %r4539;
	max.s32 	%r4672, %r4492, %r4671;
	add.s32 	%r4673, %r4549, %r4539;
	max.s32 	%r4674, %r4494, %r4673;
	add.s32 	%r4675, %r4550, %r4539;
	max.s32 	%r4676, %r4496, %r4675;
	add.s32 	%r4677, %r4540, %r4542;
	max.s32 	%r4678, %r4498, %r4677;
	add.s32 	%r4679, %r4543, %r4540;
	max.s32 	%r4680, %r4500, %r4679;
	add.s32 	%r4681, %r4544, %r4540;
	max.s32 	%r4682, %r4502, %r4681;
	add.s32 	%r4683, %r4545, %r4540;
	max.s32 	%r4684, %r4504, %r4683;
	add.s32 	%r4685, %r4546, %r4540;
	max.s32 	%r4686, %r4506, %r4685;
	add.s32 	%r4687, %r4547, %r4540;
	max.s32 	%r4688, %r4508, %r4687;
	add.s32 	%r4689, %r4548, %r4540;
	max.s32 	%r4690, %r4510, %r4689;
	add.s32 	%r4691, %r4549, %r4540;
	max.s32 	%r4692, %r4512, %r4691;
	add.s32 	%r4693, %r4550, %r4540;
	max.s32 	%r4694, %r4514, %r4693;
	add.s32 	%r4695, %r4541, %r4542;
	max.s32 	%r4696, %r4516, %r4695;
	add.s32 	%r4697, %r4543, %r4541;
	max.s32 	%r4698, %r4518, %r4697;
	add.s32 	%r4699, %r4544, %r4541;
	max.s32 	%r4700, %r4520, %r4699;
	add.s32 	%r4701, %r4545, %r4541;
	max.s32 	%r4702, %r4522, %r4701;
	add.s32 	%r4703, %r4546, %r4541;
	max.s32 	%r4704, %r4524, %r4703;
	add.s32 	%r4705, %r4547, %r4541;
	max.s32 	%r4706, %r4526, %r4705;
	add.s32 	%r4707, %r4548, %r4541;
	max.s32 	%r4708, %r4528, %r4707;
	add.s32 	%r4709, %r4549, %r4541;
	max.s32 	%r4710, %r4530, %r4709;
	add.s32 	%r4711, %r4550, %r4541;
	max.s32 	%r4712, %r4532, %r4711;
	add.s32 	%r4713, %r5997, 250;
	add.s32 	%r4714, %r5998, 250;
	add.s32 	%r4715, %r5999, 250;
	add.s32 	%r4716, %r6000, 250;
	add.s32 	%r4717, %r6001, 250;
	add.s32 	%r4718, %r6002, 250;
	add.s32 	%r4719, %r6003, 250;
	add.s32 	%r4720, %r6004, 250;
	add.s32 	%r4721, %r6005, 250;
	add.s32 	%r4722, %r6006, 250;
	add.s32 	%r4723, %r5914, 250;
	add.s32 	%r4724, %r5913, 250;
	add.s32 	%r4725, %r5912, 250;
	add.s32 	%r4726, %r5911, 250;
	add.s32 	%r4727, %r5910, 250;
	add.s32 	%r4728, %r5909, 250;
	add.s32 	%r4729, %r5908, 250;
	add.s32 	%r4730, %r5907, 250;
	add.s32 	%r4731, %r4713, %r4722;
	max.s32 	%r4732, %r4552, %r4731;
	add.s32 	%r4733, %r4723, %r4713;
	max.s32 	%r4734, %r4554, %r4733;
	add.s32 	%r4735, %r4724, %r4713;
	max.s32 	%r4736, %r4556, %r4735;
	add.s32 	%r4737, %r4725, %r4713;
	max.s32 	%r4738, %r4558, %r4737;
	add.s32 	%r4739, %r4726, %r4713;
	max.s32 	%r4740, %r4560, %r4739;
	add.s32 	%r4741, %r4727, %r4713;
	max.s32 	%r4742, %r4562, %r4741;
	add.s32 	%r4743, %r4728, %r4713;
	max.s32 	%r4744, %r4564, %r4743;
	add.s32 	%r4745, %r4729, %r4713;
	max.s32 	%r4746, %r4566, %r4745;
	add.s32 	%r4747, %r4730, %r4713;
	max.s32 	%r4748, %r4568, %r4747;
	add.s32 	%r4749, %r4714, %r4722;
	max.s32 	%r4750, %r4570, %r4749;
	add.s32 	%r4751, %r4723, %r4714;
	max.s32 	%r4752, %r4572, %r4751;
	add.s32 	%r4753, %r4724, %r4714;
	max.s32 	%r4754, %r4574, %r4753;
	add.s32 	%r4755, %r4725, %r4714;
	max.s32 	%r4756, %r4576, %r4755;
	add.s32 	%r4757, %r4726, %r4714;
	max.s32 	%r4758, %r4578, %r4757;
	add.s32 	%r4759, %r4727, %r4714;
	max.s32 	%r4760, %r4580, %r4759;
	add.s32 	%r4761, %r4728, %r4714;
	max.s32 	%r4762, %r4582, %r4761;
	add.s32 	%r4763, %r4729, %r4714;
	max.s32 	%r4764, %r4584, %r4763;
	add.s32 	%r4765, %r4730, %r4714;
	max.s32 	%r4766, %r4586, %r4765;
	add.s32 	%r4767, %r4715, %r4722;
	max.s32 	%r4768, %r4588, %r4767;
	add.s32 	%r4769, %r4723, %r4715;
	max.s32 	%r4770, %r4590, %r4769;
	add.s32 	%r4771, %r4724, %r4715;
	max.s32 	%r4772, %r4592, %r4771;
	add.s32 	%r4773, %r4725, %r4715;
	max.s32 	%r4774, %r4594, %r4773;
	add.s32 	%r4775, %r4726, %r4715;
	max.s32 	%r4776, %r4596, %r4775;
	add.s32 	%r4777, %r4727, %r4715;
	max.s32 	%r4778, %r4598, %r4777;
	add.s32 	%r4779, %r4728, %r4715;
	max.s32 	%r4780, %r4600, %r4779;
	add.s32 	%r4781, %r4729, %r4715;
	max.s32 	%r4782, %r4602, %r4781;
	add.s32 	%r4783, %r4730, %r4715;
	max.s32 	%r4784, %r4604, %r4783;
	add.s32 	%r4785, %r4716, %r4722;
	max.s32 	%r4786, %r4606, %r4785;
	add.s32 	%r4787, %r4723, %r4716;
	max.s32 	%r4788, %r4608, %r4787;
	add.s32 	%r4789, %r4724, %r4716;
	max.s32 	%r4790, %r4610, %r4789;
	add.s32 	%r4791, %r4725, %r4716;
	max.s32 	%r4792, %r4612, %r4791;
	add.s32 	%r4793, %r4726, %r4716;
	max.s32 	%r4794, %r4614, %r4793;
	add.s32 	%r4795, %r4727, %r4716;
	max.s32 	%r4796, %r4616, %r4795;
	add.s32 	%r4797, %r4728, %r4716;
	max.s32 	%r4798, %r4618, %r4797;
	add.s32 	%r4799, %r4729, %r4716;
	max.s32 	%r4800, %r4620, %r4799;
	add.s32 	%r4801, %r4730, %r4716;
	max.s32 	%r4802, %r4622, %r4801;
	add.s32 	%r4803, %r4717, %r4722;
	max.s32 	%r4804, %r4624, %r4803;
	add.s32 	%r4805, %r4723, %r4717;
	max.s32 	%r4806, %r4626, %r4805;
	add.s32 	%r4807, %r4724, %r4717;
	max.s32 	%r4808, %r4628, %r4807;
	add.s32 	%r4809, %r4725, %r4717;
	max.s32 	%r4810, %r4630, %r4809;
	add.s32 	%r4811, %r4726, %r4717;
	max.s32 	%r4812, %r4632, %r4811;
	add.s32 	%r4813, %r4727, %r4717;
	max.s32 	%r4814, %r4634, %r4813;
	add.s32 	%r4815, %r4728, %r4717;
	max.s32 	%r4816, %r4636, %r4815;
	add.s32 	%r4817, %r4729, %r4717;
	max.s32 	%r4818, %r4638, %r4817;
	add.s32 	%r4819, %r4730, %r4717;
	max.s32 	%r4820, %r4640, %r4819;
	add.s32 	%r4821, %r4718, %r4722;
	max.s32 	%r4822, %r4642, %r4821;
	add.s32 	%r4823, %r4723, %r4718;
	max.s32 	%r4824, %r4644, %r4823;
	add.s32 	%r4825, %r4724, %r4718;
	max.s32 	%r4826, %r4646, %r4825;
	add.s32 	%r4827, %r4725, %r4718;
	max.s32 	%r4828, %r4648, %r4827;
	add.s32 	%r4829, %r4726, %r4718;
	max.s32 	%r4830, %r4650, %r4829;
	add.s32 	%r4831, %r4727, %r4718;
	max.s32 	%r4832, %r4652, %r4831;
	add.s32 	%r4833, %r4728, %r4718;
	max.s32 	%r4834, %r4654, %r4833;
	add.s32 	%r4835, %r4729, %r4718;
	max.s32 	%r4836, %r4656, %r4835;
	add.s32 	%r4837, %r4730, %r4718;
	max.s32 	%r4838, %r4658, %r4837;
	add.s32 	%r4839, %r4719, %r4722;
	max.s32 	%r4840, %r4660, %r4839;
	add.s32 	%r4841, %r4723, %r4719;
	max.s32 	%r4842, %r4662, %r4841;
	add.s32 	%r4843, %r4724, %r4719;
	max.s32 	%r4844, %r4664, %r4843;
	add.s32 	%r4845, %r4725, %r4719;
	max.s32 	%r4846, %r4666, %r4845;
	add.s32 	%r4847, %r4726, %r4719;
	max.s32 	%r4848, %r4668, %r4847;
	add.s32 	%r4849, %r4727, %r4719;
	max.s32 	%r4850, %r4670, %r4849;
	add.s32 	%r4851, %r4728, %r4719;
	max.s32 	%r4852, %r4672, %r4851;
	add.s32 	%r4853, %r4729, %r4719;
	max.s32 	%r4854, %r4674, %r4853;
	add.s32 	%r4855, %r4730, %r4719;
	max.s32 	%r4856, %r4676, %r4855;
	add.s32 	%r4857, %r4720, %r4722;
	max.s32 	%r4858, %r4678, %r4857;
	add.s32 	%r4859, %r4723, %r4720;
	max.s32 	%r4860, %r4680, %r4859;
	add.s32 	%r4861, %r4724, %r4720;
	max.s32 	%r4862, %r4682, %r4861;
	add.s32 	%r4863, %r4725, %r4720;
	max.s32 	%r4864, %r4684, %r4863;
	add.s32 	%r4865, %r4726, %r4720;
	max.s32 	%r4866, %r4686, %r4865;
	add.s32 	%r4867, %r4727, %r4720;
	max.s32 	%r4868, %r4688, %r4867;
	add.s32 	%r4869, %r4728, %r4720;
	max.s32 	%r4870, %r4690, %r4869;
	add.s32 	%r4871, %r4729, %r4720;
	max.s32 	%r4872, %r4692, %r4871;
	add.s32 	%r4873, %r4730, %r4720;
	max.s32 	%r4874, %r4694, %r4873;
	add.s32 	%r4875, %r4721, %r4722;
	max.s32 	%r4876, %r4696, %r4875;
	add.s32 	%r4877, %r4723, %r4721;
	max.s32 	%r4878, %r4698, %r4877;
	add.s32 	%r4879, %r4724, %r4721;
	max.s32 	%r4880, %r4700, %r4879;
	add.s32 	%r4881, %r4725, %r4721;
	max.s32 	%r4882, %r4702, %r4881;
	add.s32 	%r4883, %r4726, %r4721;
	max.s32 	%r4884, %r4704, %r4883;
	add.s32 	%r4885, %r4727, %r4721;
	max.s32 	%r4886, %r4706, %r4885;
	add.s32 	%r4887, %r4728, %r4721;
	max.s32 	%r4888, %r4708, %r4887;
	add.s32 	%r4889, %r4729, %r4721;
	max.s32 	%r4890, %r4710, %r4889;
	add.s32 	%r4891, %r4730, %r4721;
	max.s32 	%r4892, %r4712, %r4891;
	add.s32 	%r4893, %r5997, 260;
	add.s32 	%r4894, %r5998, 260;
	add.s32 	%r4895, %r5999, 260;
	add.s32 	%r4896, %r6000, 260;
	add.s32 	%r4897, %r6001, 260;
	add.s32 	%r4898, %r6002, 260;
	add.s32 	%r4899, %r6003, 260;
	add.s32 	%r4900, %r6004, 260;
	add.s32 	%r4901, %r6005, 260;
	add.s32 	%r4902, %r6006, 260;
	add.s32 	%r4903, %r5914, 260;
	add.s32 	%r4904, %r5913, 260;
	add.s32 	%r4905, %r5912, 260;
	add.s32 	%r4906, %r5911, 260;
	add.s32 	%r4907, %r5910, 260;
	add.s32 	%r4908, %r5909, 260;
	add.s32 	%r4909, %r5908, 260;
	add.s32 	%r4910, %r5907, 260;
	add.s32 	%r4911, %r4893, %r4902;
	max.s32 	%r4912, %r4732, %r4911;
	add.s32 	%r4913, %r4903, %r4893;
	max.s32 	%r4914, %r4734, %r4913;
	add.s32 	%r4915, %r4904, %r4893;
	max.s32 	%r4916, %r4736, %r4915;
	add.s32 	%r4917, %r4905, %r4893;
	max.s32 	%r4918, %r4738, %r4917;
	add.s32 	%r4919, %r4906, %r4893;
	max.s32 	%r4920, %r4740, %r4919;
	add.s32 	%r4921, %r4907, %r4893;
	max.s32 	%r4922, %r4742, %r4921;
	add.s32 	%r4923, %r4908, %r4893;
	max.s32 	%r4924, %r4744, %r4923;
	add.s32 	%r4925, %r4909, %r4893;
	max.s32 	%r4926, %r4746, %r4925;
	add.s32 	%r4927, %r4910, %r4893;
	max.s32 	%r4928, %r4748, %r4927;
	add.s32 	%r4929, %r4894, %r4902;
	max.s32 	%r4930, %r4750, %r4929;
	add.s32 	%r4931, %r4903, %r4894;
	max.s32 	%r4932, %r4752, %r4931;
	add.s32 	%r4933, %r4904, %r4894;
	max.s32 	%r4934, %r4754, %r4933;
	add.s32 	%r4935, %r4905, %r4894;
	max.s32 	%r4936, %r4756, %r4935;
	add.s32 	%r4937, %r4906, %r4894;
	max.s32 	%r4938, %r4758, %r4937;
	add.s32 	%r4939, %r4907, %r4894;
	max.s32 	%r4940, %r4760, %r4939;
	add.s32 	%r4941, %r4908, %r4894;
	max.s32 	%r4942, %r4762, %r4941;
	add.s32 	%r4943, %r4909, %r4894;
	max.s32 	%r4944, %r4764, %r4943;
	add.s32 	%r4945, %r4910, %r4894;
	max.s32 	%r4946, %r4766, %r4945;
	add.s32 	%r4947, %r4895, %r4902;
	max.s32 	%r4948, %r4768, %r4947;
	add.s32 	%r4949, %r4903, %r4895;
	max.s32 	%r4950, %r4770, %r4949;
	add.s32 	%r4951, %r4904, %r4895;
	max.s32 	%r4952, %r4772, %r4951;
	add.s32 	%r4953, %r4905, %r4895;
	max.s32 	%r4954, %r4774, %r4953;
	add.s32 	%r4955, %r4906, %r4895;
	max.s32 	%r4956, %r4776, %r4955;
	add.s32 	%r4957, %r4907, %r4895;
	max.s32 	%r4958, %r4778, %r4957;
	add.s32 	%r4959, %r4908, %r4895;
	max.s32 	%r4960, %r4780, %r4959;
	add.s32 	%r4961, %r4909, %r4895;
	max.s32 	%r4962, %r4782, %r4961;
	add.s32 	%r4963, %r4910, %r4895;
	max.s32 	%r4964, %r4784, %r4963;
	add.s32 	%r4965, %r4896, %r4902;
	max.s32 	%r4966, %r4786, %r4965;
	add.s32 	%r4967, %r4903, %r4896;
	max.s32 	%r4968, %r4788, %r4967;
	add.s32 	%r4969, %r4904, %r4896;
	max.s32 	%r4970, %r4790, %r4969;
	add.s32 	%r4971, %r4905, %r4896;
	max.s32 	%r4972, %r4792, %r4971;
	add.s32 	%r4973, %r4906, %r4896;
	max.s32 	%r4974, %r4794, %r4973;
	add.s32 	%r4975, %r4907, %r4896;
	max.s32 	%r4976, %r4796, %r4975;
	add.s32 	%r4977, %r4908, %r4896;
	max.s32 	%r4978, %r4798, %r4977;
	add.s32 	%r4979, %r4909, %r4896;
	max.s32 	%r4980, %r4800, %r4979;
	add.s32 	%r4981, %r4910, %r4896;
	max.s32 	%r4982, %r4802, %r4981;
	add.s32 	%r4983, %r4897, %r4902;
	max.s32 	%r4984, %r4804, %r4983;
	add.s32 	%r4985, %r4903, %r4897;
	max.s32 	%r4986, %r4806, %r4985;
	add.s32 	%r4987, %r4904, %r4897;
	max.s32 	%r4988, %r4808, %r4987;
	add.s32 	%r4989, %r4905, %r4897;
	max.s32 	%r4990, %r4810, %r4989;
	add.s32 	%r4991, %r4906, %r4897;
	max.s32 	%r4992, %r4812, %r4991;
	add.s32 	%r4993, %r4907, %r4897;
	max.s32 	%r4994, %r4814, %r4993;
	add.s32 	%r4995, %r4908, %r4897;
	max.s32 	%r4996, %r4816, %r4995;
	add.s32 	%r4997, %r4909, %r4897;
	max.s32 	%r4998, %r4818, %r4997;
	add.s32 	%r4999, %r4910, %r4897;
	max.s32 	%r5000, %r4820, %r4999;
	add.s32 	%r5001, %r4898, %r4902;
	max.s32 	%r5002, %r4822, %r5001;
	add.s32 	%r5003, %r4903, %r4898;
	max.s32 	%r5004, %r4824, %r5003;
	add.s32 	%r5005, %r4904, %r4898;
	max.s32 	%r5006, %r4826, %r5005;
	add.s32 	%r5007, %r4905, %r4898;
	max.s32 	%r5008, %r4828, %r5007;
	add.s32 	%r5009, %r4906, %r4898;
	max.s32 	%r5010, %r4830, %r5009;
	add.s32 	%r5011, %r4907, %r4898;
	max.s32 	%r5012, %r4832, %r5011;
	add.s32 	%r5013, %r4908, %r4898;
	max.s32 	%r5014, %r4834, %r5013;
	add.s32 	%r5015, %r4909, %r4898;
	max.s32 	%r5016, %r4836, %r5015;
	add.s32 	%r5017, %r4910, %r4898;
	max.s32 	%r5018, %r4838, %r5017;
	add.s32 	%r5019, %r4899, %r4902;
	max.s32 	%r5020, %r4840, %r5019;
	add.s32 	%r5021, %r4903, %r4899;
	max.s32 	%r5022, %r4842, %r5021;
	add.s32 	%r5023, %r4904, %r4899;
	max.s32 	%r5024, %r4844, %r5023;
	add.s32 	%r5025, %r4905, %r4899;
	max.s32 	%r5026, %r4846, %r5025;
	add.s32 	%r5027, %r4906, %r4899;
	max.s32 	%r5028, %r4848, %r5027;
	add.s32 	%r5029, %r4907, %r4899;
	max.s32 	%r5030, %r4850, %r5029;
	add.s32 	%r5031, %r4908, %r4899;
	max.s32 	%r5032, %r4852, %r5031;
	add.s32 	%r5033, %r4909, %r4899;
	max.s32 	%r5034, %r4854, %r5033;
	add.s32 	%r5035, %r4910, %r4899;
	max.s32 	%r5036, %r4856, %r5035;
	add.s32 	%r5037, %r4900, %r4902;
	max.s32 	%r5038, %r4858, %r5037;
	add.s32 	%r5039, %r4903, %r4900;
	max.s32 	%r5040, %r4860, %r5039;
	add.s32 	%r5041, %r4904, %r4900;
	max.s32 	%r5042, %r4862, %r5041;
	add.s32 	%r5043, %r4905, %r4900;
	max.s32 	%r5044, %r4864, %r5043;
	add.s32 	%r5045, %r4906, %r4900;
	max.s32 	%r5046, %r4866, %r5045;
	add.s32 	%r5047, %r4907, %r4900;
	max.s32 	%r5048, %r4868, %r5047;
	add.s32 	%r5049, %r4908, %r4900;
	max.s32 	%r5050, %r4870, %r5049;
	add.s32 	%r5051, %r4909, %r4900;
	max.s32 	%r5052, %r4872, %r5051;
	add.s32 	%r5053, %r4910, %r4900;
	max.s32 	%r5054, %r4874, %r5053;
	add.s32 	%r5055, %r4901, %r4902;
	max.s32 	%r5056, %r4876, %r5055;
	add.s32 	%r5057, %r4903, %r4901;
	max.s32 	%r5058, %r4878, %r5057;
	add.s32 	%r5059, %r4904, %r4901;
	max.s32 	%r5060, %r4880, %r5059;
	add.s32 	%r5061, %r4905, %r4901;
	max.s32 	%r5062, %r4882, %r5061;
	add.s32 	%r5063, %r4906, %r4901;
	max.s32 	%r5064, %r4884, %r5063;
	add.s32 	%r5065, %r4907, %r4901;
	max.s32 	%r5066, %r4886, %r5065;
	add.s32 	%r5067, %r4908, %r4901;
	max.s32 	%r5068, %r4888, %r5067;
	add.s32 	%r5069, %r4909, %r4901;
	max.s32 	%r5070, %r4890, %r5069;
	add.s32 	%r5071, %r4910, %r4901;
	max.s32 	%r5072, %r4892, %r5071;
	add.s32 	%r5073, %r5997, 270;
	add.s32 	%r5074, %r5998, 270;
	add.s32 	%r5075, %r5999, 270;
	add.s32 	%r5076, %r6000, 270;
	add.s32 	%r5077, %r6001, 270;
	add.s32 	%r5078, %r6002, 270;
	add.s32 	%r5079, %r6003, 270;
	add.s32 	%r5080, %r6004, 270;
	add.s32 	%r5081, %r6005, 270;
	add.s32 	%r5082, %r6006, 270;
	add.s32 	%r5083, %r5914, 270;
	add.s32 	%r5084, %r5913, 270;
	add.s32 	%r5085, %r5912, 270;
	add.s32 	%r5086, %r5911, 270;
	add.s32 	%r5087, %r5910, 270;
	add.s32 	%r5088, %r5909, 270;
	add.s32 	%r5089, %r5908, 270;
	add.s32 	%r5090, %r5907, 270;
	add.s32 	%r5091, %r5073, %r5082;
	max.s32 	%r5092, %r4912, %r5091;
	add.s32 	%r5093, %r5083, %r5073;
	max.s32 	%r5094, %r4914, %r5093;
	add.s32 	%r5095, %r5084, %r5073;
	max.s32 	%r5096, %r4916, %r5095;
	add.s32 	%r5097, %r5085, %r5073;
	max.s32 	%r5098, %r4918, %r5097;
	add.s32 	%r5099, %r5086, %r5073;
	max.s32 	%r5100, %r4920, %r5099;
	add.s32 	%r5101, %r5087, %r5073;
	max.s32 	%r5102, %r4922, %r5101;
	add.s32 	%r5103, %r5088, %r5073;
	max.s32 	%r5104, %r4924, %r5103;
	add.s32 	%r5105, %r5089, %r5073;
	max.s32 	%r5106, %r4926, %r5105;
	add.s32 	%r5107, %r5090, %r5073;
	max.s32 	%r5108, %r4928, %r5107;
	add.s32 	%r5109, %r5074, %r5082;
	max.s32 	%r5110, %r4930, %r5109;
	add.s32 	%r5111, %r5083, %r5074;
	max.s32 	%r5112, %r4932, %r5111;
	add.s32 	%r5113, %r5084, %r5074;
	max.s32 	%r5114, %r4934, %r5113;
	add.s32 	%r5115, %r5085, %r5074;
	max.s32 	%r5116, %r4936, %r5115;
	add.s32 	%r5117, %r5086, %r5074;
	max.s32 	%r5118, %r4938, %r5117;
	add.s32 	%r5119, %r5087, %r5074;
	max.s32 	%r5120, %r4940, %r5119;
	add.s32 	%r5121, %r5088, %r5074;
	max.s32 	%r5122, %r4942, %r5121;
	add.s32 	%r5123, %r5089, %r5074;
	max.s32 	%r5124, %r4944, %r5123;
	add.s32 	%r5125, %r5090, %r5074;
	max.s32 	%r5126, %r4946, %r5125;
	add.s32 	%r5127, %r5075, %r5082;
	max.s32 	%r5128, %r4948, %r5127;
	add.s32 	%r5129, %r5083, %r5075;
	max.s32 	%r5130, %r4950, %r5129;
	add.s32 	%r5131, %r5084, %r5075;
	max.s32 	%r5132, %r4952, %r5131;
	add.s32 	%r5133, %r5085, %r5075;
	max.s32 	%r5134, %r4954, %r5133;
	add.s32 	%r5135, %r5086, %r5075;
	max.s32 	%r5136, %r4956, %r5135;
	add.s32 	%r5137, %r5087, %r5075;
	max.s32 	%r5138, %r4958, %r5137;
	add.s32 	%r5139, %r5088, %r5075;
	max.s32 	%r5140, %r4960, %r5139;
	add.s32 	%r5141, %r5089, %r5075;
	max.s32 	%r5142, %r4962, %r5141;
	add.s32 	%r5143, %r5090, %r5075;
	max.s32 	%r5144, %r4964, %r5143;
	add.s32 	%r5145, %r5076, %r5082;
	max.s32 	%r5146, %r4966, %r5145;
	add.s32 	%r5147, %r5083, %r5076;
	max.s32 	%r5148, %r4968, %r5147;
	add.s32 	%r5149, %r5084, %r5076;
	max.s32 	%r5150, %r4970, %r5149;
	add.s32 	%r5151, %r5085, %r5076;
	max.s32 	%r5152, %r4972, %r5151;
	add.s32 	%r5153, %r5086, %r5076;
	max.s32 	%r5154, %r4974, %r5153;
	add.s32 	%r5155, %r5087, %r5076;
	max.s32 	%r5156, %r4976, %r5155;
	add.s32 	%r5157, %r5088, %r5076;
	max.s32 	%r5158, %r4978, %r5157;
	add.s32 	%r5159, %r5089, %r5076;
	max.s32 	%r5160, %r4980, %r5159;
	add.s32 	%r5161, %r5090, %r5076;
	max.s32 	%r5162, %r4982, %r5161;
	add.s32 	%r5163, %r5077, %r5082;
	max.s32 	%r5164, %r4984, %r5163;
	add.s32 	%r5165, %r5083, %r5077;
	max.s32 	%r5166, %r4986, %r5165;
	add.s32 	%r5167, %r5084, %r5077;
	max.s32 	%r5168, %r4988, %r5167;
	add.s32 	%r5169, %r5085, %r5077;
	max.s32 	%r5170, %r4990, %r5169;
	add.s32 	%r5171, %r5086, %r5077;
	max.s32 	%r5172, %r4992, %r5171;
	add.s32 	%r5173, %r5087, %r5077;
	max.s32 	%r5174, %r4994, %r5173;
	add.s32 	%r5175, %r5088, %r5077;
	max.s32 	%r5176, %r4996, %r5175;
	add.s32 	%r5177, %r5089, %r5077;
	max.s32 	%r5178, %r4998, %r5177;
	add.s32 	%r5179, %r5090, %r5077;
	max.s32 	%r5180, %r5000, %r5179;
	add.s32 	%r5181, %r5078, %r5082;
	max.s32 	%r5182, %r5002, %r5181;
	add.s32 	%r5183, %r5083, %r5078;
	max.s32 	%r5184, %r5004, %r5183;
	add.s32 	%r5185, %r5084, %r5078;
	max.s32 	%r5186, %r5006, %r5185;
	add.s32 	%r5187, %r5085, %r5078;
	max.s32 	%r5188, %r5008, %r5187;
	add.s32 	%r5189, %r5086, %r5078;
	max.s32 	%r5190, %r5010, %r5189;
	add.s32 	%r5191, %r5087, %r5078;
	max.s32 	%r5192, %r5012, %r5191;
	add.s32 	%r5193, %r5088, %r5078;
	max.s32 	%r5194, %r5014, %r5193;
	add.s32 	%r5195, %r5089, %r5078;
	max.s32 	%r5196, %r5016, %r5195;
	add.s32 	%r5197, %r5090, %r5078;
	max.s32 	%r5198, %r5018, %r5197;
	add.s32 	%r5199, %r5079, %r5082;
	max.s32 	%r5200, %r5020, %r5199;
	add.s32 	%r5201, %r5083, %r5079;
	max.s32 	%r5202, %r5022, %r5201;
	add.s32 	%r5203, %r5084, %r5079;
	max.s32 	%r5204, %r5024, %r5203;
	add.s32 	%r5205, %r5085, %r5079;
	max.s32 	%r5206, %r5026, %r5205;
	add.s32 	%r5207, %r5086, %r5079;
	max.s32 	%r5208, %r5028, %r5207;
	add.s32 	%r5209, %r5087, %r5079;
	max.s32 	%r5210, %r5030, %r5209;
	add.s32 	%r5211, %r5088, %r5079;
	max.s32 	%r5212, %r5032, %r5211;
	add.s32 	%r5213, %r5089, %r5079;
	max.s32 	%r5214, %r5034, %r5213;
	add.s32 	%r5215, %r5090, %r5079;
	max.s32 	%r5216, %r5036, %r5215;
	add.s32 	%r5217, %r5080, %r5082;
	max.s32 	%r5218, %r5038, %r5217;
	add.s32 	%r5219, %r5083, %r5080;
	max.s32 	%r5220, %r5040, %r5219;
	add.s32 	%r5221, %r5084, %r5080;
	max.s32 	%r5222, %r5042, %r5221;
	add.s32 	%r5223, %r5085, %r5080;
	max.s32 	%r5224, %r5044, %r5223;
	add.s32 	%r5225, %r5086, %r5080;
	max.s32 	%r5226, %r5046, %r5225;
	add.s32 	%r5227, %r5087, %r5080;
	max.s32 	%r5228, %r5048, %r5227;
	add.s32 	%r5229, %r5088, %r5080;
	max.s32 	%r5230, %r5050, %r5229;
	add.s32 	%r5231, %r5089, %r5080;
	max.s32 	%r5232, %r5052, %r5231;
	add.s32 	%r5233, %r5090, %r5080;
	max.s32 	%r5234, %r5054, %r5233;
	add.s32 	%r5235, %r5081, %r5082;
	max.s32 	%r5236, %r5056, %r5235;
	add.s32 	%r5237, %r5083, %r5081;
	max.s32 	%r5238, %r5058, %r5237;
	add.s32 	%r5239, %r5084, %r5081;
	max.s32 	%r5240, %r5060, %r5239;
	add.s32 	%r5241, %r5085, %r5081;
	max.s32 	%r5242, %r5062, %r5241;
	add.s32 	%r5243, %r5086, %r5081;
	max.s32 	%r5244, %r5064, %r5243;
	add.s32 	%r5245, %r5087, %r5081;
	max.s32 	%r5246, %r5066, %r5245;
	add.s32 	%r5247, %r5088, %r5081;
	max.s32 	%r5248, %r5068, %r5247;
	add.s32 	%r5249, %r5089, %r5081;
	max.s32 	%r5250, %r5070, %r5249;
	add.s32 	%r5251, %r5090, %r5081;
	max.s32 	%r5252, %r5072, %r5251;
	add.s32 	%r5253, %r5997, 280;
	add.s32 	%r5254, %r5998, 280;
	add.s32 	%r5255, %r5999, 280;
	add.s32 	%r5256, %r6000, 280;
	add.s32 	%r5257, %r6001, 280;
	add.s32 	%r5258, %r6002, 280;
	add.s32 	%r5259, %r6003, 280;
	add.s32 	%r5260, %r6004, 280;
	add.s32 	%r5261, %r6005, 280;
	add.s32 	%r5262, %r6006, 280;
	add.s32 	%r5263, %r5914, 280;
	add.s32 	%r5264, %r5913, 280;
	add.s32 	%r5265, %r5912, 280;
	add.s32 	%r5266, %r5911, 280;
	add.s32 	%r5267, %r5910, 280;
	add.s32 	%r5268, %r5909, 280;
	add.s32 	%r5269, %r5908, 280;
	add.s32 	%r5270, %r5907, 280;
	add.s32 	%r5271, %r5253, %r5262;
	max.s32 	%r5272, %r5092, %r5271;
	add.s32 	%r5273, %r5263, %r5253;
	max.s32 	%r5274, %r5094, %r5273;
	add.s32 	%r5275, %r5264, %r5253;
	max.s32 	%r5276, %r5096, %r5275;
	add.s32 	%r5277, %r5265, %r5253;
	max.s32 	%r5278, %r5098, %r5277;
	add.s32 	%r5279, %r5266, %r5253;
	max.s32 	%r5280, %r5100, %r5279;
	add.s32 	%r5281, %r5267, %r5253;
	max.s32 	%r5282, %r5102, %r5281;
	add.s32 	%r5283, %r5268, %r5253;
	max.s32 	%r5284, %r5104, %r5283;
	add.s32 	%r5285, %r5269, %r5253;
	max.s32 	%r5286, %r5106, %r5285;
	add.s32 	%r5287, %r5270, %r5253;
	max.s32 	%r5288, %r5108, %r5287;
	add.s32 	%r5289, %r5254, %r5262;
	max.s32 	%r5290, %r5110, %r5289;
	add.s32 	%r5291, %r5263, %r5254;
	max.s32 	%r5292, %r5112, %r5291;
	add.s32 	%r5293, %r5264, %r5254;
	max.s32 	%r5294, %r5114, %r5293;
	add.s32 	%r5295, %r5265, %r5254;
	max.s32 	%r5296, %r5116, %r5295;
	add.s32 	%r5297, %r5266, %r5254;
	max.s32 	%r5298, %r5118, %r5297;
	add.s32 	%r5299, %r5267, %r5254;
	max.s32 	%r5300, %r5120, %r5299;
	add.s32 	%r5301, %r5268, %r5254;
	max.s32 	%r5302, %r5122, %r5301;
	add.s32 	%r5303, %r5269, %r5254;
	max.s32 	%r5304, %r5124, %r5303;
	add.s32 	%r5305, %r5270, %r5254;
	max.s32 	%r5306, %r5126, %r5305;
	add.s32 	%r5307, %r5255, %r5262;
	max.s32 	%r5308, %r5128, %r5307;
	add.s32 	%r5309, %r5263, %r5255;
	max.s32 	%r5310, %r5130, %r5309;
	add.s32 	%r5311, %r5264, %r5255;
	max.s32 	%r5312, %r5132, %r5311;
	add.s32 	%r5313, %r5265, %r5255;
	max.s32 	%r5314, %r5134, %r5313;
	add.s32 	%r5315, %r5266, %r5255;
	max.s32 	%r5316, %r5136, %r5315;
	add.s32 	%r5317, %r5267, %r5255;
	max.s32 	%r5318, %r5138, %r5317;
	add.s32 	%r5319, %r5268, %r5255;
	max.s32 	%r5320, %r5140, %r5319;
	add.s32 	%r5321, %r5269, %r5255;
	max.s32 	%r5322, %r5142, %r5321;
	add.s32 	%r5323, %r5270, %r5255;
	max.s32 	%r5324, %r5144, %r5323;
	add.s32 	%r5325, %r5256, %r5262;
	max.s32 	%r5326, %r5146, %r5325;
	add.s32 	%r5327, %r5263, %r5256;
	max.s32 	%r5328, %r5148, %r5327;
	add.s32 	%r5329, %r5264, %r5256;
	max.s32 	%r5330, %r5150, %r5329;
	add.s32 	%r5331, %r5265, %r5256;
	max.s32 	%r5332, %r5152, %r5331;
	add.s32 	%r5333, %r5266, %r5256;
	max.s32 	%r5334, %r5154, %r5333;
	add.s32 	%r5335, %r5267, %r5256;
	max.s32 	%r5336, %r5156, %r5335;
	add.s32 	%r5337, %r5268, %r5256;
	max.s32 	%r5338, %r5158, %r5337;
	add.s32 	%r5339, %r5269, %r5256;
	max.s32 	%r5340, %r5160, %r5339;
	add.s32 	%r5341, %r5270, %r5256;
	max.s32 	%r5342, %r5162, %r5341;
	add.s32 	%r5343, %r5257, %r5262;
	max.s32 	%r5344, %r5164, %r5343;
	add.s32 	%r5345, %r5263, %r5257;
	max.s32 	%r5346, %r5166, %r5345;
	add.s32 	%r5347, %r5264, %r5257;
	max.s32 	%r5348, %r5168, %r5347;
	add.s32 	%r5349, %r5265, %r5257;
	max.s32 	%r5350, %r5170, %r5349;
	add.s32 	%r5351, %r5266, %r5257;
	max.s32 	%r5352, %r5172, %r5351;
	add.s32 	%r5353, %r5267, %r5257;
	max.s32 	%r5354, %r5174, %r5353;
	add.s32 	%r5355, %r5268, %r5257;
	max.s32 	%r5356, %r5176, %r5355;
	add.s32 	%r5357, %r5269, %r5257;
	max.s32 	%r5358, %r5178, %r5357;
	add.s32 	%r5359, %r5270, %r5257;
	max.s32 	%r5360, %r5180, %r5359;
	add.s32 	%r5361, %r5258, %r5262;
	max.s32 	%r5362, %r5182, %r5361;
	add.s32 	%r5363, %r5263, %r5258;
	max.s32 	%r5364, %r5184, %r5363;
	add.s32 	%r5365, %r5264, %r5258;
	max.s32 	%r5366, %r5186, %r5365;
	add.s32 	%r5367, %r5265, %r5258;
	max.s32 	%r5368, %r5188, %r5367;
	add.s32 	%r5369, %r5266, %r5258;
	max.s32 	%r5370, %r5190, %r5369;
	add.s32 	%r5371, %r5267, %r5258;
	max.s32 	%r5372, %r5192, %r5371;
	add.s32 	%r5373, %r5268, %r5258;
	max.s32 	%r5374, %r5194, %r5373;
	add.s32 	%r5375, %r5269, %r5258;
	max.s32 	%r5376, %r5196, %r5375;
	add.s32 	%r5377, %r5270, %r5258;
	max.s32 	%r5378, %r5198, %r5377;
	add.s32 	%r5379, %r5259, %r5262;
	max.s32 	%r5380, %r5200, %r5379;
	add.s32 	%r5381, %r5263, %r5259;
	max.s32 	%r5382, %r5202, %r5381;
	add.s32 	%r5383, %r5264, %r5259;
	max.s32 	%r5384, %r5204, %r5383;
	add.s32 	%r5385, %r5265, %r5259;
	max.s32 	%r5386, %r5206, %r5385;
	add.s32 	%r5387, %r5266, %r5259;
	max.s32 	%r5388, %r5208, %r5387;
	add.s32 	%r5389, %r5267, %r5259;
	max.s32 	%r5390, %r5210, %r5389;
	add.s32 	%r5391, %r5268, %r5259;
	max.s32 	%r5392, %r5212, %r5391;
	add.s32 	%r5393, %r5269, %r5259;
	max.s32 	%r5394, %r5214, %r5393;
	add.s32 	%r5395, %r5270, %r5259;
	max.s32 	%r5396, %r5216, %r5395;
	add.s32 	%r5397, %r5260, %r5262;
	max.s32 	%r5398, %r5218, %r5397;
	add.s32 	%r5399, %r5263, %r5260;
	max.s32 	%r5400, %r5220, %r5399;
	add.s32 	%r5401, %r5264, %r5260;
	max.s32 	%r5402, %r5222, %r5401;
	add.s32 	%r5403, %r5265, %r5260;
	max.s32 	%r5404, %r5224, %r5403;
	add.s32 	%r5405, %r5266, %r5260;
	max.s32 	%r5406, %r5226, %r5405;
	add.s32 	%r5407, %r5267, %r5260;
	max.s32 	%r5408, %r5228, %r5407;
	add.s32 	%r5409, %r5268, %r5260;
	max.s32 	%r5410, %r5230, %r5409;
	add.s32 	%r5411, %r5269, %r5260;
	max.s32 	%r5412, %r5232, %r5411;
	add.s32 	%r5413, %r5270, %r5260;
	max.s32 	%r5414, %r5234, %r5413;
	add.s32 	%r5415, %r5261, %r5262;
	max.s32 	%r5416, %r5236, %r5415;
	add.s32 	%r5417, %r5263, %r5261;
	max.s32 	%r5418, %r5238, %r5417;
	add.s32 	%r5419, %r5264, %r5261;
	max.s32 	%r5420, %r5240, %r5419;
	add.s32 	%r5421, %r5265, %r5261;
	max.s32 	%r5422, %r5242, %r5421;
	add.s32 	%r5423, %r5266, %r5261;
	max.s32 	%r5424, %r5244, %r5423;
	add.s32 	%r5425, %r5267, %r5261;
	max.s32 	%r5426, %r5246, %r5425;
	add.s32 	%r5427, %r5268, %r5261;
	max.s32 	%r5428, %r5248, %r5427;
	add.s32 	%r5429, %r5269, %r5261;
	max.s32 	%r5430, %r5250, %r5429;
	add.s32 	%r5431, %r5270, %r5261;
	max.s32 	%r5432, %r5252, %r5431;
	add.s32 	%r5433, %r5997, 290;
	add.s32 	%r5434, %r5998, 290;
	add.s32 	%r5435, %r5999, 290;
	add.s32 	%r5436, %r6000, 290;
	add.s32 	%r5437, %r6001, 290;
	add.s32 	%r5438, %r6002, 290;
	add.s32 	%r5439, %r6003, 290;
	add.s32 	%r5440, %r6004, 290;
	add.s32 	%r5441, %r6005, 290;
	add.s32 	%r5442, %r6006, 290;
	add.s32 	%r5443, %r5914, 290;
	add.s32 	%r5444, %r5913, 290;
	add.s32 	%r5445, %r5912, 290;
	add.s32 	%r5446, %r5911, 290;
	add.s32 	%r5447, %r5910, 290;
	add.s32 	%r5448, %r5909, 290;
	add.s32 	%r5449, %r5908, 290;
	add.s32 	%r5450, %r5907, 290;
	add.s32 	%r5451, %r5433, %r5442;
	max.s32 	%r5452, %r5272, %r5451;
	add.s32 	%r5453, %r5443, %r5433;
	max.s32 	%r5454, %r5274, %r5453;
	add.s32 	%r5455, %r5444, %r5433;
	max.s32 	%r5456, %r5276, %r5455;
	add.s32 	%r5457, %r5445, %r5433;
	max.s32 	%r5458, %r5278, %r5457;
	add.s32 	%r5459, %r5446, %r5433;
	max.s32 	%r5460, %r5280, %r5459;
	add.s32 	%r5461, %r5447, %r5433;
	max.s32 	%r5462, %r5282, %r5461;
	add.s32 	%r5463, %r5448, %r5433;
	max.s32 	%r5464, %r5284, %r5463;
	add.s32 	%r5465, %r5449, %r5433;
	max.s32 	%r5466, %r5286, %r5465;
	add.s32 	%r5467, %r5450, %r5433;
	max.s32 	%r5468, %r5288, %r5467;
	add.s32 	%r5469, %r5434, %r5442;
	max.s32 	%r5470, %r5290, %r5469;
	add.s32 	%r5471, %r5443, %r5434;
	max.s32 	%r5472, %r5292, %r5471;
	add.s32 	%r5473, %r5444, %r5434;
	max.s32 	%r5474, %r5294, %r5473;
	add.s32 	%r5475, %r5445, %r5434;
	max.s32 	%r5476, %r5296, %r5475;
	add.s32 	%r5477, %r5446, %r5434;
	max.s32 	%r5478, %r5298, %r5477;
	add.s32 	%r5479, %r5447, %r5434;
	max.s32 	%r5480, %r5300, %r5479;
	add.s32 	%r5481, %r5448, %r5434;
	max.s32 	%r5482, %r5302, %r5481;
	add.s32 	%r5483, %r5449, %r5434;
	max.s32 	%r5484, %r5304, %r5483;
	add.s32 	%r5485, %r5450, %r5434;
	max.s32 	%r5486, %r5306, %r5485;
	add.s32 	%r5487, %r5435, %r5442;
	max.s32 	%r5488, %r5308, %r5487;
	add.s32 	%r5489, %r5443, %r5435;
	max.s32 	%r5490, %r5310, %r5489;
	add.s32 	%r5491, %r5444, %r5435;
	max.s32 	%r5492, %r5312, %r5491;
	add.s32 	%r5493, %r5445, %r5435;
	max.s32 	%r5494, %r5314, %r5493;
	add.s32 	%r5495, %r5446, %r5435;
	max.s32 	%r5496, %r5316, %r5495;
	add.s32 	%r5497, %r5447, %r5435;
	max.s32 	%r5498, %r5318, %r5497;
	add.s32 	%r5499, %r5448, %r5435;
	max.s32 	%r5500, %r5320, %r5499;
	add.s32 	%r5501, %r5449, %r5435;
	max.s32 	%r5502, %r5322, %r5501;
	add.s32 	%r5503, %r5450, %r5435;
	max.s32 	%r5504, %r5324, %r5503;
	add.s32 	%r5505, %r5436, %r5442;
	max.s32 	%r5506, %r5326, %r5505;
	add.s32 	%r5507, %r5443, %r5436;
	max.s32 	%r5508, %r5328, %r5507;
	add.s32 	%r5509, %r5444, %r5436;
	max.s32 	%r5510, %r5330, %r5509;
	add.s32 	%r5511, %r5445, %r5436;
	max.s32 	%r5512, %r5332, %r5511;
	add.s32 	%r5513, %r5446, %r5436;
	max.s32 	%r5514, %r5334, %r5513;
	add.s32 	%r5515, %r5447, %r5436;
	max.s32 	%r5516, %r5336, %r5515;
	add.s32 	%r5517, %r5448, %r5436;
	max.s32 	%r5518, %r5338, %r5517;
	add.s32 	%r5519, %r5449, %r5436;
	max.s32 	%r5520, %r5340, %r5519;
	add.s32 	%r5521, %r5450, %r5436;
	max.s32 	%r5522, %r5342, %r5521;
	add.s32 	%r5523, %r5437, %r5442;
	max.s32 	%r5524, %r5344, %r5523;
	add.s32 	%r5525, %r5443, %r5437;
	max.s32 	%r5526, %r5346, %r5525;
	add.s32 	%r5527, %r5444, %r5437;
	max.s32 	%r5528, %r5348, %r5527;
	add.s32 	%r5529, %r5445, %r5437;
	max.s32 	%r5530, %r5350, %r5529;
	add.s32 	%r5531, %r5446, %r5437;
	max.s32 	%r5532, %r5352, %r5531;
	add.s32 	%r5533, %r5447, %r5437;
	max.s32 	%r5534, %r5354, %r5533;
	add.s32 	%r5535, %r5448, %r5437;
	max.s32 	%r5536, %r5356, %r5535;
	add.s32 	%r5537, %r5449, %r5437;
	max.s32 	%r5538, %r5358, %r5537;
	add.s32 	%r5539, %r5450, %r5437;
	max.s32 	%r5540, %r5360, %r5539;
	add.s32 	%r5541, %r5438, %r5442;
	max.s32 	%r5542, %r5362, %r5541;
	add.s32 	%r5543, %r5443, %r5438;
	max.s32 	%r5544, %r5364, %r5543;
	add.s32 	%r5545, %r5444, %r5438;
	max.s32 	%r5546, %r5366, %r5545;
	add.s32 	%r5547, %r5445, %r5438;
	max.s32 	%r5548, %r5368, %r5547;
	add.s32 	%r5549, %r5446, %r5438;
	max.s32 	%r5550, %r5370, %r5549;
	add.s32 	%r5551, %r5447, %r5438;
	max.s32 	%r5552, %r5372, %r5551;
	add.s32 	%r5553, %r5448, %r5438;
	max.s32 	%r5554, %r5374, %r5553;
	add.s32 	%r5555, %r5449, %r5438;
	max.s32 	%r5556, %r5376, %r5555;
	add.s32 	%r5557, %r5450, %r5438;
	max.s32 	%r5558, %r5378, %r5557;
	add.s32 	%r5559, %r5439, %r5442;
	max.s32 	%r5560, %r5380, %r5559;
	add.s32 	%r5561, %r5443, %r5439;
	max.s32 	%r5562, %r5382, %r5561;
	add.s32 	%r5563, %r5444, %r5439;
	max.s32 	%r5564, %r5384, %r5563;
	add.s32 	%r5565, %r5445, %r5439;
	max.s32 	%r5566, %r5386, %r5565;
	add.s32 	%r5567, %r5446, %r5439;
	max.s32 	%r5568, %r5388, %r5567;
	add.s32 	%r5569, %r5447, %r5439;
	max.s32 	%r5570, %r5390, %r5569;
	add.s32 	%r5571, %r5448, %r5439;
	max.s32 	%r5572, %r5392, %r5571;
	add.s32 	%r5573, %r5449, %r5439;
	max.s32 	%r5574, %r5394, %r5573;
	add.s32 	%r5575, %r5450, %r5439;
	max.s32 	%r5576, %r5396, %r5575;
	add.s32 	%r5577, %r5440, %r5442;
	max.s32 	%r5578, %r5398, %r5577;
	add.s32 	%r5579, %r5443, %r5440;
	max.s32 	%r5580, %r5400, %r5579;
	add.s32 	%r5581, %r5444, %r5440;
	max.s32 	%r5582, %r5402, %r5581;
	add.s32 	%r5583, %r5445, %r5440;
	max.s32 	%r5584, %r5404, %r5583;
	add.s32 	%r5585, %r5446, %r5440;
	max.s32 	%r5586, %r5406, %r5585;
	add.s32 	%r5587, %r5447, %r5440;
	max.s32 	%r5588, %r5408, %r5587;
	add.s32 	%r5589, %r5448, %r5440;
	max.s32 	%r5590, %r5410, %r5589;
	add.s32 	%r5591, %r5449, %r5440;
	max.s32 	%r5592, %r5412, %r5591;
	add.s32 	%r5593, %r5450, %r5440;
	max.s32 	%r5594, %r5414, %r5593;
	add.s32 	%r5595, %r5441, %r5442;
	max.s32 	%r5596, %r5416, %r5595;
	add.s32 	%r5597, %r5443, %r5441;
	max.s32 	%r5598, %r5418, %r5597;
	add.s32 	%r5599, %r5444, %r5441;
	max.s32 	%r5600, %r5420, %r5599;
	add.s32 	%r5601, %r5445, %r5441;
	max.s32 	%r5602, %r5422, %r5601;
	add.s32 	%r5603, %r5446, %r5441;
	max.s32 	%r5604, %r5424, %r5603;
	add.s32 	%r5605, %r5447, %r5441;
	max.s32 	%r5606, %r5426, %r5605;
	add.s32 	%r5607, %r5448, %r5441;
	max.s32 	%r5608, %r5428, %r5607;
	add.s32 	%r5609, %r5449, %r5441;
	max.s32 	%r5610, %r5430, %r5609;
	add.s32 	%r5611, %r5450, %r5441;
	max.s32 	%r5612, %r5432, %r5611;
	add.s32 	%r5613, %r5997, 300;
	add.s32 	%r5614, %r5998, 300;
	add.s32 	%r5615, %r5999, 300;
	add.s32 	%r5616, %r6000, 300;
	add.s32 	%r5617, %r6001, 300;
	add.s32 	%r5618, %r6002, 300;
	add.s32 	%r5619, %r6003, 300;
	add.s32 	%r5620, %r6004, 300;
	add.s32 	%r5621, %r6005, 300;
	add.s32 	%r5622, %r6006, 300;
	add.s32 	%r5623, %r5914, 300;
	add.s32 	%r5624, %r5913, 300;
	add.s32 	%r5625, %r5912, 300;
	add.s32 	%r5626, %r5911, 300;
	add.s32 	%r5627, %r5910, 300;
	add.s32 	%r5628, %r5909, 300;
	add.s32 	%r5629, %r5908, 300;
	add.s32 	%r5630, %r5907, 300;
	add.s32 	%r5631, %r5613, %r5622;
	max.s32 	%r5632, %r5452, %r5631;
	add.s32 	%r5633, %r5623, %r5613;
	max.s32 	%r5634, %r5454, %r5633;
	add.s32 	%r5635, %r5624, %r5613;
	max.s32 	%r5636, %r5456, %r5635;
	add.s32 	%r5637, %r5625, %r5613;
	max.s32 	%r5638, %r5458, %r5637;
	add.s32 	%r5639, %r5626, %r5613;
	max.s32 	%r5640, %r5460, %r5639;
	add.s32 	%r5641, %r5627, %r5613;
	max.s32 	%r5642, %r5462, %r5641;
	add.s32 	%r5643, %r5628, %r5613;
	max.s32 	%r5644, %r5464, %r5643;
	add.s32 	%r5645, %r5629, %r5613;
	max.s32 	%r5646, %r5466, %r5645;
	add.s32 	%r5647, %r5630, %r5613;
	max.s32 	%r5648, %r5468, %r5647;
	add.s32 	%r5649, %r5614, %r5622;
	max.s32 	%r5650, %r5470, %r5649;
	add.s32 	%r5651, %r5623, %r5614;
	max.s32 	%r5652, %r5472, %r5651;
	add.s32 	%r5653, %r5624, %r5614;
	max.s32 	%r5654, %r5474, %r5653;
	add.s32 	%r5655, %r5625, %r5614;
	max.s32 	%r5656, %r5476, %r5655;
	add.s32 	%r5657, %r5626, %r5614;
	max.s32 	%r5658, %r5478, %r5657;
	add.s32 	%r5659, %r5627, %r5614;
	max.s32 	%r5660, %r5480, %r5659;
	add.s32 	%r5661, %r5628, %r5614;
	max.s32 	%r5662, %r5482, %r5661;
	add.s32 	%r5663, %r5629, %r5614;
	max.s32 	%r5664, %r5484, %r5663;
	add.s32 	%r5665, %r5630, %r5614;
	max.s32 	%r5666, %r5486, %r5665;
	add.s32 	%r5667, %r5615, %r5622;
	max.s32 	%r5668, %r5488, %r5667;
	add.s32 	%r5669, %r5623, %r5615;
	max.s32 	%r5670, %r5490, %r5669;
	add.s32 	%r5671, %r5624, %r5615;
	max.s32 	%r5672, %r5492, %r5671;
	add.s32 	%r5673, %r5625, %r5615;
	max.s32 	%r5674, %r5494, %r5673;
	add.s32 	%r5675, %r5626, %r5615;
	max.s32 	%r5676, %r5496, %r5675;
	add.s32 	%r5677, %r5627, %r5615;
	max.s32 	%r5678, %r5498, %r5677;
	add.s32 	%r5679, %r5628, %r5615;
	max.s32 	%r5680, %r5500, %r5679;
	add.s32 	%r5681, %r5629, %r5615;
	max.s32 	%r5682, %r5502, %r5681;
	add.s32 	%r5683, %r5630, %r5615;
	max.s32 	%r5684, %r5504, %r5683;
	add.s32 	%r5685, %r5616, %r5622;
	max.s32 	%r5686, %r5506, %r5685;
	add.s32 	%r5687, %r5623, %r5616;
	max.s32 	%r5688, %r5508, %r5687;
	add.s32 	%r5689, %r5624, %r5616;
	max.s32 	%r5690, %r5510, %r5689;
	add.s32 	%r5691, %r5625, %r5616;
	max.s32 	%r5692, %r5512, %r5691;
	add.s32 	%r5693, %r5626, %r5616;
	max.s32 	%r5694, %r5514, %r5693;
	add.s32 	%r5695, %r5627, %r5616;
	max.s32 	%r5696, %r5516, %r5695;
	add.s32 	%r5697, %r5628, %r5616;
	max.s32 	%r5698, %r5518, %r5697;
	add.s32 	%r5699, %r5629, %r5616;
	max.s32 	%r5700, %r5520, %r5699;
	add.s32 	%r5701, %r5630, %r5616;
	max.s32 	%r5702, %r5522, %r5701;
	add.s32 	%r5703, %r5617, %r5622;
	max.s32 	%r5704, %r5524, %r5703;
	add.s32 	%r5705, %r5623, %r5617;
	max.s32 	%r5706, %r5526, %r5705;
	add.s32 	%r5707, %r5624, %r5617;
	max.s32 	%r5708, %r5528, %r5707;
	add.s32 	%r5709, %r5625, %r5617;
	max.s32 	%r5710, %r5530, %r5709;
	add.s32 	%r5711, %r5626, %r5617;
	max.s32 	%r5712, %r5532, %r5711;
	add.s32 	%r5713, %r5627, %r5617;
	max.s32 	%r5714, %r5534, %r5713;
	add.s32 	%r5715, %r5628, %r5617;
	max.s32 	%r5716, %r5536, %r5715;
	add.s32 	%r5717, %r5629, %r5617;
	max.s32 	%r5718, %r5538, %r5717;
	add.s32 	%r5719, %r5630, %r5617;
	max.s32 	%r5720, %r5540, %r5719;
	add.s32 	%r5721, %r5618, %r5622;
	max.s32 	%r5722, %r5542, %r5721;
	add.s32 	%r5723, %r5623, %r5618;
	max.s32 	%r5724, %r5544, %r5723;
	add.s32 	%r5725, %r5624, %r5618;
	max.s32 	%r5726, %r5546, %r5725;
	add.s32 	%r5727, %r5625, %r5618;
	max.s32 	%r5728, %r5548, %r5727;
	add.s32 	%r5729, %r5626, %r5618;
	max.s32 	%r5730, %r5550, %r5729;
	add.s32 	%r5731, %r5627, %r5618;
	max.s32 	%r5732, %r5552, %r5731;
	add.s32 	%r5733, %r5628, %r5618;
	max.s32 	%r5734, %r5554, %r5733;
	add.s32 	%r5735, %r5629, %r5618;
	max.s32 	%r5736, %r5556, %r5735;
	add.s32 	%r5737, %r5630, %r5618;
	max.s32 	%r5738, %r5558, %r5737;
	add.s32 	%r5739, %r5619, %r5622;
	max.s32 	%r5740, %r5560, %r5739;
	add.s32 	%r5741, %r5623, %r5619;
	max.s32 	%r5742, %r5562, %r5741;
	add.s32 	%r5743, %r5624, %r5619;
	max.s32 	%r5744, %r5564, %r5743;
	add.s32 	%r5745, %r5625, %r5619;
	max.s32 	%r5746, %r5566, %r5745;
	add.s32 	%r5747, %r5626, %r5619;
	max.s32 	%r5748, %r5568, %r5747;
	add.s32 	%r5749, %r5627, %r5619;
	max.s32 	%r5750, %r5570, %r5749;
	add.s32 	%r5751, %r5628, %r5619;
	max.s32 	%r5752, %r5572, %r5751;
	add.s32 	%r5753, %r5629, %r5619;
	max.s32 	%r5754, %r5574, %r5753;
	add.s32 	%r5755, %r5630, %r5619;
	max.s32 	%r5756, %r5576, %r5755;
	add.s32 	%r5757, %r5620, %r5622;
	max.s32 	%r5758, %r5578, %r5757;
	add.s32 	%r5759, %r5623, %r5620;
	max.s32 	%r5760, %r5580, %r5759;
	add.s32 	%r5761, %r5624, %r5620;
	max.s32 	%r5762, %r5582, %r5761;
	add.s32 	%r5763, %r5625, %r5620;
	max.s32 	%r5764, %r5584, %r5763;
	add.s32 	%r5765, %r5626, %r5620;
	max.s32 	%r5766, %r5586, %r5765;
	add.s32 	%r5767, %r5627, %r5620;
	max.s32 	%r5768, %r5588, %r5767;
	add.s32 	%r5769, %r5628, %r5620;
	max.s32 	%r5770, %r5590, %r5769;
	add.s32 	%r5771, %r5629, %r5620;
	max.s32 	%r5772, %r5592, %r5771;
	add.s32 	%r5773, %r5630, %r5620;
	max.s32 	%r5774, %r5594, %r5773;
	add.s32 	%r5775, %r5621, %r5622;
	max.s32 	%r5776, %r5596, %r5775;
	add.s32 	%r5777, %r5623, %r5621;
	max.s32 	%r5778, %r5598, %r5777;
	add.s32 	%r5779, %r5624, %r5621;
	max.s32 	%r5780, %r5600, %r5779;
	add.s32 	%r5781, %r5625, %r5621;
	max.s32 	%r5782, %r5602, %r5781;
	add.s32 	%r5783, %r5626, %r5621;
	max.s32 	%r5784, %r5604, %r5783;
	add.s32 	%r5785, %r5627, %r5621;
	max.s32 	%r5786, %r5606, %r5785;
	add.s32 	%r5787, %r5628, %r5621;
	max.s32 	%r5788, %r5608, %r5787;
	add.s32 	%r5789, %r5629, %r5621;
	max.s32 	%r5790, %r5610, %r5789;
	add.s32 	%r5791, %r5630, %r5621;
	max.s32 	%r5792, %r5612, %r5791;
	add.s32 	%r5793, %r5997, 310;
	add.s32 	%r5794, %r5998, 310;
	add.s32 	%r5795, %r5999, 310;
	add.s32 	%r5796, %r6000, 310;
	add.s32 	%r5797, %r6001, 310;
	add.s32 	%r5798, %r6002, 310;
	add.s32 	%r5799, %r6003, 310;
	add.s32 	%r5800, %r6004, 310;
	add.s32 	%r5801, %r6005, 310;
	add.s32 	%r5802, %r6006, 310;
	add.s32 	%r5803, %r5914, 310;
	add.s32 	%r5804, %r5913, 310;
	add.s32 	%r5805, %r5912, 310;
	add.s32 	%r5806, %r5911, 310;
	add.s32 	%r5807, %r5910, 310;
	add.s32 	%r5808, %r5909, 310;
	add.s32 	%r5809, %r5908, 310;
	add.s32 	%r5810, %r5907, 310;
	add.s32 	%r5811, %r5793, %r5802;
	max.s32 	%r5916, %r5632, %r5811;
	add.s32 	%r5812, %r5803, %r5793;
	max.s32 	%r5917, %r5634, %r5812;
	add.s32 	%r5813, %r5804, %r5793;
	max.s32 	%r5918, %r5636, %r5813;
	add.s32 	%r5814, %r5805, %r5793;
	max.s32 	%r5919, %r5638, %r5814;
	add.s32 	%r5815, %r5806, %r5793;
	max.s32 	%r5920, %r5640, %r5815;
	add.s32 	%r5816, %r5807, %r5793;
	max.s32 	%r5921, %r5642, %r5816;
	add.s32 	%r5817, %r5808, %r5793;
	max.s32 	%r5922, %r5644, %r5817;
	add.s32 	%r5818, %r5809, %r5793;
	max.s32 	%r5923, %r5646, %r5818;
	add.s32 	%r5819, %r5810, %r5793;
	max.s32 	%r5924, %r5648, %r5819;
	add.s32 	%r5820, %r5794, %r5802;
	max.s32 	%r5925, %r5650, %r5820;
	add.s32 	%r5821, %r5803, %r5794;
	max.s32 	%r5926, %r5652, %r5821;
	add.s32 	%r5822, %r5804, %r5794;
	max.s32 	%r5927, %r5654, %r5822;
	add.s32 	%r5823, %r5805, %r5794;
	max.s32 	%r5928, %r5656, %r5823;
	add.s32 	%r5824, %r5806, %r5794;
	max.s32 	%r5929, %r5658, %r5824;
	add.s32 	%r5825, %r5807, %r5794;
	max.s32 	%r5930, %r5660, %r5825;
	add.s32 	%r5826, %r5808, %r5794;
	max.s32 	%r5931, %r5662, %r5826;
	add.s32 	%r5827, %r5809, %r5794;
	max.s32 	%r5932, %r5664, %r5827;
	add.s32 	%r5828, %r5810, %r5794;
	max.s32 	%r5933, %r5666, %r5828;
	add.s32 	%r5829, %r5795, %r5802;
	max.s32 	%r5934, %r5668, %r5829;
	add.s32 	%r5830, %r5803, %r5795;
	max.s32 	%r5935, %r5670, %r5830;
	add.s32 	%r5831, %r5804, %r5795;
	max.s32 	%r5936, %r5672, %r5831;
	add.s32 	%r5832, %r5805, %r5795;
	max.s32 	%r5937, %r5674, %r5832;
	add.s32 	%r5833, %r5806, %r5795;
	max.s32 	%r5938, %r5676, %r5833;
	add.s32 	%r5834, %r5807, %r5795;
	max.s32 	%r5939, %r5678, %r5834;
	add.s32 	%r5835, %r5808, %r5795;
	max.s32 	%r5940, %r5680, %r5835;
	add.s32 	%r5836, %r5809, %r5795;
	max.s32 	%r5941, %r5682, %r5836;
	add.s32 	%r5837, %r5810, %r5795;
	max.s32 	%r5942, %r5684, %r5837;
	add.s32 	%r5838, %r5796, %r5802;
	max.s32 	%r5943, %r5686, %r5838;
	add.s32 	%r5839, %r5803, %r5796;
	max.s32 	%r5944, %r5688, %r5839;
	add.s32 	%r5840, %r5804, %r5796;
	max.s32 	%r5945, %r5690, %r5840;
	add.s32 	%r5841, %r5805, %r5796;
	max.s32 	%r5946, %r5692, %r5841;
	add.s32 	%r5842, %r5806, %r5796;
	max.s32 	%r5947, %r5694, %r5842;
	add.s32 	%r5843, %r5807, %r5796;
	max.s32 	%r5948, %r5696, %r5843;
	add.s32 	%r5844, %r5808, %r5796;
	max.s32 	%r5949, %r5698, %r5844;
	add.s32 	%r5845, %r5809, %r5796;
	max.s32 	%r5950, %r5700, %r5845;
	add.s32 	%r5846, %r5810, %r5796;
	max.s32 	%r5951, %r5702, %r5846;
	add.s32 	%r5847, %r5797, %r5802;
	max.s32 	%r5952, %r5704, %r5847;
	add.s32 	%r5848, %r5803, %r5797;
	max.s32 	%r5953, %r5706, %r5848;
	add.s32 	%r5849, %r5804, %r5797;
	max.s32 	%r5954, %r5708, %r5849;
	add.s32 	%r5850, %r5805, %r5797;
	max.s32 	%r5955, %r5710, %r5850;
	add.s32 	%r5851, %r5806, %r5797;
	max.s32 	%r5956, %r5712, %r5851;
	add.s32 	%r5852, %r5807, %r5797;
	max.s32 	%r5957, %r5714, %r5852;
	add.s32 	%r5853, %r5808, %r5797;
	max.s32 	%r5958, %r5716, %r5853;
	add.s32 	%r5854, %r5809, %r5797;
	max.s32 	%r5959, %r5718, %r5854;
	add.s32 	%r5855, %r5810, %r5797;
	max.s32 	%r5960, %r5720, %r5855;
	add.s32 	%r5856, %r5798, %r5802;
	max.s32 	%r5961, %r5722, %r5856;
	add.s32 	%r5857, %r5803, %r5798;
	max.s32 	%r5962, %r5724, %r5857;
	add.s32 	%r5858, %r5804, %r5798;
	max.s32 	%r5963, %r5726, %r5858;
	add.s32 	%r5859, %r5805, %r5798;
	max.s32 	%r5964, %r5728, %r5859;
	add.s32 	%r5860, %r5806, %r5798;
	max.s32 	%r5965, %r5730, %r5860;
	add.s32 	%r5861, %r5807, %r5798;
	max.s32 	%r5966, %r5732, %r5861;
	add.s32 	%r5862, %r5808, %r5798;
	max.s32 	%r5967, %r5734, %r5862;
	add.s32 	%r5863, %r5809, %r5798;
	max.s32 	%r5968, %r5736, %r5863;
	add.s32 	%r5864, %r5810, %r5798;
	max.s32 	%r5969, %r5738, %r5864;
	add.s32 	%r5865, %r5799, %r5802;
	max.s32 	%r5970, %r5740, %r5865;
	add.s32 	%r5866, %r5803, %r5799;
	max.s32 	%r5971, %r5742, %r5866;
	add.s32 	%r5867, %r5804, %r5799;
	max.s32 	%r5972, %r5744, %r5867;
	add.s32 	%r5868, %r5805, %r5799;
	max.s32 	%r5973, %r5746, %r5868;
	add.s32 	%r5869, %r5806, %r5799;
	max.s32 	%r5974, %r5748, %r5869;
	add.s32 	%r5870, %r5807, %r5799;
	max.s32 	%r5975, %r5750, %r5870;
	add.s32 	%r5871, %r5808, %r5799;
	max.s32 	%r5976, %r5752, %r5871;
	add.s32 	%r5872, %r5809, %r5799;
	max.s32 	%r5977, %r5754, %r5872;
	add.s32 	%r5873, %r5810, %r5799;
	max.s32 	%r5978, %r5756, %r5873;
	add.s32 	%r5874, %r5800, %r5802;
	max.s32 	%r5979, %r5758, %r5874;
	add.s32 	%r5875, %r5803, %r5800;
	max.s32 	%r5980, %r5760, %r5875;
	add.s32 	%r5876, %r5804, %r5800;
	max.s32 	%r5981, %r5762, %r5876;
	add.s32 	%r5877, %r5805, %r5800;
	max.s32 	%r5982, %r5764, %r5877;
	add.s32 	%r5878, %r5806, %r5800;
	max.s32 	%r5983, %r5766, %r5878;
	add.s32 	%r5879, %r5807, %r5800;
	max.s32 	%r5984, %r5768, %r5879;
	add.s32 	%r5880, %r5808, %r5800;
	max.s32 	%r5985, %r5770, %r5880;
	add.s32 	%r5881, %r5809, %r5800;
	max.s32 	%r5986, %r5772, %r5881;
	add.s32 	%r5882, %r5810, %r5800;
	max.s32 	%r5987, %r5774, %r5882;
	add.s32 	%r5883, %r5801, %r5802;
	max.s32 	%r5988, %r5776, %r5883;
	add.s32 	%r5884, %r5803, %r5801;
	max.s32 	%r5989, %r5778, %r5884;
	add.s32 	%r5885, %r5804, %r5801;
	max.s32 	%r5990, %r5780, %r5885;
	add.s32 	%r5886, %r5805, %r5801;
	max.s32 	%r5991, %r5782, %r5886;
	add.s32 	%r5887, %r5806, %r5801;
	max.s32 	%r5992, %r5784, %r5887;
	add.s32 	%r5888, %r5807, %r5801;
	max.s32 	%r5993, %r5786, %r5888;
	add.s32 	%r5889, %r5808, %r5801;
	max.s32 	%r5994, %r5788, %r5889;
	add.s32 	%r5890, %r5809, %r5801;
	max.s32 	%r5995, %r5790, %r5890;
	add.s32 	%r5891, %r5810, %r5801;
	max.s32 	%r5996, %r5792, %r5891;
	add.s32 	%r5997, %r5997, 320;
	add.s32 	%r5998, %r5998, 320;
	add.s32 	%r5999, %r5999, 320;
	add.s32 	%r6000, %r6000, 320;
	add.s32 	%r6001, %r6001, 320;
	add.s32 	%r6002, %r6002, 320;
	add.s32 	%r6003, %r6003, 320;
	add.s32 	%r6004, %r6004, 320;
	add.s32 	%r6005, %r6005, 320;
	add.s32 	%r6006, %r6006, 320;
	add.s32 	%r5914, %r5914, 320;
	add.s32 	%r5913, %r5913, 320;
	add.s32 	%r5912, %r5912, 320;
	add.s32 	%r5911, %r5911, 320;
	add.s32 	%r5910, %r5910, 320;
	add.s32 	%r5909, %r5909, 320;
	add.s32 	%r5908, %r5908, 320;
	add.s32 	%r5907, %r5907, 320;
	add.s32 	%r5915, %r5915, 32;
	setp.ne.s32 	%p1, %r5915, 500000;
	@%p1 bra 	$L__BB0_1;
	ld.param.u32 	%r5906, [_Z17CompareAddVectorsPKiS0_Piii_param_3];
	ld.param.u64 	%rd22, [_Z17CompareAddVectorsPKiS0_Piii_param_2];
	cvta.to.global.u64 	%rd10, %rd22;
	mov.u32 	%r5892, %nctaid.y;
	mov.u32 	%r5893, %nctaid.x;
	mul.lo.s32 	%r5894, %r5892, %r5893;
	mul.lo.s32 	%r5895, %r5894, %r5906;
	mov.u32 	%r5896, %tid.x;
	mov.u32 	%r5897, %ntid.y;
	mov.u32 	%r5898, %tid.y;
	mad.lo.s32 	%r5899, %r5896, %r5897, %r5898;
	mul.lo.s32 	%r5900, %r5906, %r5899;
	mov.u32 	%r5901, %ctaid.x;
	mov.u32 	%r5902, %ctaid.y;
	mad.lo.s32 	%r5903, %r5901, %r5892, %r5902;
	mul.lo.s32 	%r5904, %r5906, %r5903;
	mad.lo.s32 	%r5905, %r5895, %r5900, %r5904;
	mul.wide.s32 	%rd11, %r5905, 4;
	add.s64 	%rd12, %rd10, %rd11;
	st.global.u32 	[%rd12], %r5916;
	st.global.u32 	[%rd12+4], %r5917;
	st.global.u32 	[%rd12+8], %r5918;
	st.global.u32 	[%rd12+12], %r5919;
	st.global.u32 	[%rd12+16], %r5920;
	st.global.u32 	[%rd12+20], %r5921;
	st.global.u32 	[%rd12+24], %r5922;
	st.global.u32 	[%rd12+28], %r5923;
	st.global.u32 	[%rd12+32], %r5924;
	mul.wide.s32 	%rd13, %r5895, 4;
	add.s64 	%rd14, %rd12, %rd13;
	st.global.u32 	[%rd14], %r5925;
	st.global.u32 	[%rd14+4], %r5926;
	st.global.u32 	[%rd14+8], %r5927;
	st.global.u32 	[%rd14+12], %r5928;
	st.global.u32 	[%rd14+16], %r5929;
	st.global.u32 	[%rd14+20], %r5930;
	st.global.u32 	[%rd14+24], %r5931;
	st.global.u32 	[%rd14+28], %r5932;
	st.global.u32 	[%rd14+32], %r5933;
	add.s64 	%rd15, %rd14, %rd13;
	st.global.u32 	[%rd15], %r5934;
	st.global.u32 	[%rd15+4], %r5935;
	st.global.u32 	[%rd15+8], %r5936;
	st.global.u32 	[%rd15+12], %r5937;
	st.global.u32 	[%rd15+16], %r5938;
	st.global.u32 	[%rd15+20], %r5939;
	st.global.u32 	[%rd15+24], %r5940;
	st.global.u32 	[%rd15+28], %r5941;
	st.global.u32 	[%rd15+32], %r5942;
	add.s64 	%rd16, %rd15, %rd13;
	st.global.u32 	[%rd16], %r5943;
	st.global.u32 	[%rd16+4], %r5944;
	st.global.u32 	[%rd16+8], %r5945;
	st.global.u32 	[%rd16+12], %r5946;
	st.global.u32 	[%rd16+16], %r5947;
	st.global.u32 	[%rd16+20], %r5948;
	st.global.u32 	[%rd16+24], %r5949;
	st.global.u32 	[%rd16+28], %r5950;
	st.global.u32 	[%rd16+32], %r5951;
	add.s64 	%rd17, %rd16, %rd13;
	st.global.u32 	[%rd17], %r5952;
	st.global.u32 	[%rd17+4], %r5953;
	st.global.u32 	[%rd17+8], %r5954;
	st.global.u32 	[%rd17+12], %r5955;
	st.global.u32 	[%rd17+16], %r5956;
	st.global.u32 	[%rd17+20], %r5957;
	st.global.u32 	[%rd17+24], %r5958;
	st.global.u32 	[%rd17+28], %r5959;
	st.global.u32 	[%rd17+32], %r5960;
	add.s64 	%rd18, %rd17, %rd13;
	st.global.u32 	[%rd18], %r5961;
	st.global.u32 	[%rd18+4], %r5962;
	st.global.u32 	[%rd18+8], %r5963;
	st.global.u32 	[%rd18+12], %r5964;
	st.global.u32 	[%rd18+16], %r5965;
	st.global.u32 	[%rd18+20], %r5966;
	st.global.u32 	[%rd18+24], %r5967;
	st.global.u32 	[%rd18+28], %r5968;
	st.global.u32 	[%rd18+32], %r5969;
	add.s64 	%rd19, %rd18, %rd13;
	st.global.u32 	[%rd19], %r5970;
	st.global.u32 	[%rd19+4], %r5971;
	st.global.u32 	[%rd19+8], %r5972;
	st.global.u32 	[%rd19+12], %r5973;
	st.global.u32 	[%rd19+16], %r5974;
	st.global.u32 	[%rd19+20], %r5975;
	st.global.u32 	[%rd19+24], %r5976;
	st.global.u32 	[%rd19+28], %r5977;
	st.global.u32 	[%rd19+32], %r5978;
	add.s64 	%rd20, %rd19, %rd13;
	st.global.u32 	[%rd20], %r5979;
	st.global.u32 	[%rd20+4], %r5980;
	st.global.u32 	[%rd20+8], %r5981;
	st.global.u32 	[%rd20+12], %r5982;
	st.global.u32 	[%rd20+16], %r5983;
	st.global.u32 	[%rd20+20], %r5984;
	st.global.u32 	[%rd20+24], %r5985;
	st.global.u32 	[%rd20+28], %r5986;
	st.global.u32 	[%rd20+32], %r5987;
	add.s64 	%rd21, %rd20, %rd13;
	st.global.u32 	[%rd21], %r5988;
	st.global.u32 	[%rd21+4], %r5989;
	st.global.u32 	[%rd21+8], %r5990;
	st.global.u32 	[%rd21+12], %r5991;
	st.global.u32 	[%rd21+16], %r5992;
	st.global.u32 	[%rd21+20], %r5993;
	st.global.u32 	[%rd21+24], %r5994;
	st.global.u32 	[%rd21+28], %r5995;
	st.global.u32 	[%rd21+32], %r5996;
	ret;

}


// ===== COMPILED SASS (sm_100) =====

	.target	sm_100

	.elftype	@"ET_EXEC"


//--------------------- .note.nv.tkinfo           --------------------------
	.section	.note.nv.tkinfo,"",@"SHT_NOTE"
	.sectionflags	@"SHF_NOTE_NV_TKINFO"
	.tkinfo
        /*0018*/ 	.word	0x00000002
        /*0030*/ 	.string	""
        /*0030*/ 	.string	"ptxas"
        /*0030*/ 	.string	"Cuda compilation tools, release 13.0, V13.0.88"
        /*0030*/ 	.string	"Build cuda_13.0.r13.0/compiler.36424714_0"
        /*0030*/ 	.string	"-arch sm_100 -m 64 "



//--------------------- .note.nv.cuinfo           --------------------------
	.section	.note.nv.cuinfo,"",@"SHT_NOTE"
	.sectionflags	@"SHF_NOTE_NV_CUINFO"
        /*0018*/ 	.short	0x0002
        /*001a*/ 	.short	0x0064
        /*001c*/ 	.short	0x0082
	.zero		2


//--------------------- .nv.info                  --------------------------
	.section	.nv.info,"",@"SHT_CUDA_INFO"
	.align	4


	//----- nvinfo : EIATTR_REGCOUNT
	.align		4
        /*0000*/ 	.byte	0x04, 0x2f
        /*0002*/ 	.short	(.L_1 - .L_0)
	.align		4
.L_0:
        /*0004*/ 	.word	index@(_Z17CompareAddVectorsPKiS0_Piii)
        /*0008*/ 	.word	0x00000080


	//----- nvinfo : EIATTR_FRAME_SIZE
	.align		4
.L_1:
        /*000c*/ 	.byte	0x04, 0x11
        /*000e*/ 	.short	(.L_3 - .L_2)
	.align		4
.L_2:
        /*0010*/ 	.word	index@(_Z17CompareAddVectorsPKiS0_Piii)
        /*0014*/ 	.word	0x00000000


	//----- nvinfo : EIATTR_MIN_STACK_SIZE
	.align		4
.L_3:
        /*0018*/ 	.byte	0x04, 0x12
        /*001a*/ 	.short	(.L_5 - .L_4)
	.align		4
.L_4:
        /*001c*/ 	.word	index@(_Z17CompareAddVectorsPKiS0_Piii)
        /*0020*/ 	.word	0x00000000
.L_5:


//--------------------- .nv.compat                --------------------------
	.section	.nv.compat,"",@"SHT_CUDA_COMPAT_INFO"
	.align	4
        /*0000*/ 	.byte	0x02, 0x09, 0x00, 0x00, 0x02, 0x02, 0x01, 0x00, 0x02, 0x05, 0x05, 0x00, 0x03, 0x07, 0x01, 0x01
        /*0010*/ 	.byte	0x02, 0x03, 0x00, 0x00, 0x02, 0x06, 0x01, 0x00, 0x04, 0x0b, 0x08, 0x00, 0x09, 0x00, 0x00, 0x00
        /*0020*/ 	.byte	0x00, 0x00, 0x00, 0x00


//--------------------- .nv.info._Z17CompareAddVectorsPKiS0_Piii --------------------------
	.section	.nv.info._Z17CompareAddVectorsPKiS0_Piii,"",@"SHT_CUDA_INFO"
	.sectionflags	@""
	.align	4


	//----- nvinfo : EIATTR_CUDA_API_VERSION
	.align		4
        /*0000*/ 	.byte	0x04, 0x37
        /*0002*/ 	.short	(.L_7 - .L_6)
.L_6:
        /*0004*/ 	.word	0x00000082


	//----- nvinfo : EIATTR_KPARAM_INFO
	.align		4
.L_7:
        /*0008*/ 	.byte	0x04, 0x17
        /*000a*/ 	.short	(.L_9 - .L_8)
.L_8:
        /*000c*/ 	.word	0x00000000
        /*0010*/ 	.short	0x0004
        /*0012*/ 	.short	0x001c
        /*0014*/ 	.byte	0x00, 0xf0, 0x11, 0x00


	//----- nvinfo : EIATTR_KPARAM_INFO
	.align		4
.L_9:
        /*0018*/ 	.byte	0x04, 0x17
        /*001a*/ 	.short	(.L_11 - .L_10)
.L_10:
        /*001c*/ 	.word	0x00000000
        /*0020*/ 	.short	0x0003
        /*0022*/ 	.short	0x0018
        /*0024*/ 	.byte	0x00, 0xf0, 0x11, 0x00


	//----- nvinfo : EIATTR_KPARAM_INFO
	.align		4
.L_11:
        /*0028*/ 	.byte	0x04, 0x17
        /*002a*/ 	.short	(.L_13 - .L_12)
.L_12:
        /*002c*/ 	.word	0x00000000
        /*0030*/ 	.short	0x0002
        /*0032*/ 	.short	0x0010
        /*0034*/ 	.byte	0x00, 0xf5, 0x21, 0x00


	//----- nvinfo : EIATTR_KPARAM_INFO
	.align		4
.L_13:
        /*0038*/ 	.byte	0x04, 0x17
        /*003a*/ 	.short	(.L_15 - .L_14)
.L_14:
        /*003c*/ 	.word	0x00000000
        /*0040*/ 	.short	0x0001
        /*0042*/ 	.short	0x0008
        /*0044*/ 	.byte	0x00, 0xf5, 0x21, 0x00


	//----- nvinfo : EIATTR_KPARAM_INFO
	.align		4
.L_15:
        /*0048*/ 	.byte	0x04, 0x17
        /*004a*/ 	.short	(.L_17 - .L_16)
.L_16:
        /*004c*/ 	.word	0x00000000
        /*0050*/ 	.short	0x0000
        /*0052*/ 	.short	0x0000
        /*0054*/ 	.byte	0x00, 0xf5, 0x21, 0x00


	//----- nvinfo : EIATTR_SPARSE_MMA_MASK
	.align		4
.L_17:
        /*0058*/ 	.byte	0x03, 0x50
        /*005a*/ 	.short	0x0000


	//----- nvinfo : EIATTR_MAXREG_COUNT
	.align		4
        /*005c*/ 	.byte	0x03, 0x1b
        /*005e*/ 	.short	0x00ff


	//----- nvinfo : EIATTR_MERCURY_ISA_VERSION
	.align		4
        /*0060*/ 	.byte	0x03, 0x5f
        /*0062*/ 	.short	0x0101


	//----- nvinfo : EIATTR_VRC_CTA_INIT_COUNT
	.align		4
        /*0064*/ 	.byte	0x02, 0x4a
	.zero		1
	.zero		1


	//----- nvinfo : EIATTR_EXIT_INSTR_OFFSETS
	.align		4
        /*0068*/ 	.byte	0x04, 0x1c
        /*006a*/ 	.short	(.L_19 - .L_18)


	//   ....[0]....
.L_18:
        /*006c*/ 	.word	0x0000d380


	//----- nvinfo : EIATTR_CBANK_PARAM_SIZE
	.align		4
.L_19:
        /*0070*/ 	.byte	0x03, 0x19
        /*0072*/ 	.short	0x0020


	//----- nvinfo : EIATTR_PARAM_CBANK
	.align		4
        /*0074*/ 	.byte	0x04, 0x0a
        /*0076*/ 	.short	(.L_21 - .L_20)
	.align		4
.L_20:
        /*0078*/ 	.word	index@(.nv.constant0._Z17CompareAddVectorsPKiS0_Piii)
        /*007c*/ 	.short	0x0380
        /*007e*/ 	.short	0x0020


	//----- nvinfo : EIATTR_SW_WAR
	.align		4
.L_21:
        /*0080*/ 	.byte	0x04, 0x36
        /*0082*/ 	.short	(.L_23 - .L_22)
.L_22:
        /*0084*/ 	.word	0x00000008
.L_23:


//--------------------- .nv.callgraph             --------------------------
	.section	.nv.callgraph,"",@"SHT_CUDA_CALLGRAPH"
	.align	4
	.sectionentsize	8
	.align		4
        /*0000*/ 	.word	0x00000000
	.align		4
        /*0004*/ 	.word	0xffffffff
	.align		4
        /*0008*/ 	.word	0x00000000
	.align		4
        /*000c*/ 	.word	0xfffffffe
	.align		4
        /*0010*/ 	.word	0x00000000
	.align		4
        /*0014*/ 	.word	0xfffffffd
	.align		4
        /*0018*/ 	.word	0x00000000
	.align		4
        /*001c*/ 	.word	0xfffffffc


//--------------------- .text._Z17CompareAddVectorsPKiS0_Piii --------------------------
	.section	.text._Z17CompareAddVectorsPKiS0_Piii,"ax",@progbits
	.align	128
        .global         _Z17CompareAddVectorsPKiS0_Piii
        .type           _Z17CompareAddVectorsPKiS0_Piii,@function
        .size           _Z17CompareAddVectorsPKiS0_Piii,(.L_x_2 - _Z17CompareAddVectorsPKiS0_Piii)
        .other          _Z17CompareAddVectorsPKiS0_Piii,@"STO_CUDA_ENTRY STV_DEFAULT"
_Z17CompareAddVectorsPKiS0_Piii:
.text._Z17CompareAddVectorsPKiS0_Piii:
[----:B------:R-:W-:Y:S08]  /*0000*/  LDC R1, c[0x0][0x37c] ;  /* 0x0000df00ff017b82 */ /* 0x000ff00000000800 */
[----:B------:R-:W-:Y:S01]  /*0010*/  S2UR UR5, SR_CTAID.X ;  /* 0x00000000000579c3 */ /* 0x000fe20000002500 */
[----:B------:R-:W0:Y:S01]  /*0020*/  LDCU UR4, c[0x0][0x374] ;  /* 0x00006e80ff0477ac */ /* 0x000e220008000800 */
[----:B------:R-:W1:Y:S06]  /*0030*/  LDCU UR12, c[0x0][0x398] ;  /* 0x00007300ff0c77ac */ /* 0x000e6c0008000800 */
[----:B------:R-:W0:Y:S01]  /*0040*/  S2UR UR6, SR_CTAID.Y ;  /* 0x00000000000679c3 */ /* 0x000e220000002600 */
[----:B------:R-:W2:Y:S01]  /*0050*/  LDCU.128 UR16, c[0x0][0x380] ;  /* 0x00007000ff1077ac */ /* 0x000ea20008000c00 */
[----:B------:R-:W3:Y:S01]  /*0060*/  LDCU.64 UR10, c[0x0][0x358] ;  /* 0x00006b00ff0a77ac */ /* 0x000ee20008000a00 */
[----:B0-----:R-:W-:-:S04]  /*0070*/  UIMAD UR4, UR5, UR4, UR6 ;  /* 0x00000004050472a4 */ /* 0x001fc8000f8e0206 */
[----:B-1----:R-:W-:-:S04]  /*0080*/  UIMAD UR4, UR4, UR12, URZ ;  /* 0x0000000c040472a4 */ /* 0x002fc8000f8e02ff */
[----:B--2---:R-:W-:-:S06]  /*0090*/  UIMAD.WIDE UR8, UR4, 0x4, UR18 ;  /* 0x00000004040878a5 */ /* 0x004fcc000f8e0212 */
[----:B------:R-:W-:Y:S02]  /*00a0*/  IMAD.U32 R8, RZ, RZ, UR8 ;  /* 0x00000008ff087e24 */ /* 0x000fe4000f8e00ff */
[----:B------:R-:W-:-:S05]  /*00b0*/  IMAD.U32 R9, RZ, RZ, UR9 ;  /* 0x00000009ff097e24 */ /* 0x000fca000f8e00ff */
[----:B---3--:R-:W2:Y:S04]  /*00c0*/  LDG.E R22, desc[UR10][R8.64+0x20] ;  /* 0x0000200a08167981 */ /* 0x008ea8000c1e1900 */
[----:B------:R-:W3:Y:S04]  /*00d0*/  LDG.E R15, desc[UR10][R8.64+0x18] ;  /* 0x0000180a080f7981 */ /* 0x000ee8000c1e1900 */
[----:B------:R-:W4:Y:S04]  /*00e0*/  LDG.E R18, desc[UR10][R8.64+0xc] ;  /* 0x00000c0a08127981 */ /* 0x000f28000c1e1900 */
[----:B------:R-:W4:Y:S04]  /*00f0*/  LDG.E R20, desc[UR10][R8.64+0x4] ;  /* 0x0000040a08147981 */ /* 0x000f28000c1e1900 */
[----:B------:R-:W4:Y:S04]  /*0100*/  LDG.E R14, desc[UR10][R8.64+0x1c] ;  /* 0x00001c0a080e7981 */ /* 0x000f28000c1e1900 */
[----:B------:R-:W4:Y:S04]  /*0110*/  LDG.E R16, desc[UR10][R8.64+0x14] ;  /* 0x0000140a08107981 */ /* 0x000f28000c1e1900 */
[----:B------:R-:W4:Y:S04]  /*0120*/  LDG.E R17, desc[UR10][R8.64+0x10] ;  /* 0x0000100a08117981 */ /* 0x000f28000c1e1900 */
[----:B------:R-:W4:Y:S04]  /*0130*/  LDG.E R19, desc[UR10][R8.64+0x8] ;  /* 0x0000080a08137981 */ /* 0x000f28000c1e1900 */
[----:B------:R-:W4:Y:S01]  /*0140*/  LDG.E R21, desc[UR10][R8.64] ;  /* 0x0000000a08157981 */ /* 0x000f22000c1e1900 */
[----:B------:R-:W0:Y:S01]  /*0150*/  S2R R0, SR_TID.X ;  /* 0x0000000000007919 */ /* 0x000e220000002100 */
[----:B------:R-:W0:Y:S01]  /*0160*/  S2R R3, SR_TID.Y ;  /* 0x0000000000037919 */ /* 0x000e220000002200 */
[----:B------:R-:W0:Y:S01]  /*0170*/  LDCU UR4, c[0x0][0x364] ;  /* 0x00006c80ff0477ac */ /* 0x000e220008000800 */
[----:B------:R-:W-:-:S02]  /*0180*/  IMAD.U32 R12, RZ, RZ, UR16 ;  /* 0x00000010ff0c7e24 */ /* 0x000fc4000f8e00ff */
[----:B------:R-:W-:Y:S01]  /*0190*/  IMAD.U32 R13, RZ, RZ, UR17 ;  /* 0x00000011ff0d7e24 */ /* 0x000fe2000f8e00ff */
[----:B------:R-:W-:Y:S02]  /*01a0*/  CS2R R26, SRZ ;  /* 0x00000000001a7805 */ /* 0x000fe4000001ff00 */
[----:B------:R-:W-:Y:S02]  /*01b0*/  CS2R R28, SRZ ;  /* 0x00000000001c7805 */ /* 0x000fe4000001ff00 */
[----:B------:R-:W-:Y:S01]  /*01c0*/  CS2R R30, SRZ ;  /* 0x00000000001e7805 */ /* 0x000fe2000001ff00 */
[----:B------:R-:W-:Y:S01]  /*01d0*/  IMAD.MOV.U32 R23, RZ, RZ, RZ ;  /* 0x000000ffff177224 */ /* 0x000fe200078e00ff */
        /* <DEDUP_REMOVED lines=9> */
[----:B------:R-:W-:-:S02]  /*0270*/  IMAD.MOV.U32 R40, RZ, RZ, RZ ;  /* 0x000000ffff287224 */ /* 0x000fc400078e00ff */
[----:B0-----:R-:W-:-:S04]  /*0280*/  IMAD R2, R0, UR4, R3 ;  /* 0x0000000400027c24 */ /* 0x001fc8000f8e0203 */
[----:B------:R-:W-:-:S04]  /*0290*/  IMAD R5, R2, UR12, RZ ;  /* 0x0000000c02057c24 */ /* 0x000fc8000f8e02ff */
[----:B------:R-:W-:Y:S01]  /*02a0*/  IMAD.WIDE R12, R5, 0x4, R12 ;  /* 0x00000004050c7825 */ /* 0x000fe200078e020c */
[----:B------:R-:W-:Y:S02]  /*02b0*/  CS2R R118, SRZ ;  /* 0x0000000000767805 */ /* 0x000fe4000001ff00 */
[----:B------:R-:W-:Y:S02]  /*02c0*/  CS2R R50, SRZ ;  /* 0x0000000000327805 */ /* 0x000fe4000001ff00 */
[----:B------:R-:W-:Y:S01]  /*02d0*/  CS2R R98, SRZ ;  /* 0x0000000000627805 */ /* 0x000fe2000001ff00 */
[----:B------:R-:W-:Y:S01]  /*02e0*/  IMAD.MOV.U32 R42, RZ, RZ, RZ ;  /* 0x000000ffff2a7224 */ /* 0x000fe200078e00ff */
[----:B------:R-:W5:Y:S01]  /*02f0*/  LDG.E R4, desc[UR10][R12.64+0x20] ;  /* 0x0000200a0c047981 */ /* 0x000f62000c1e1900 */
[----:B------:R-:W-:Y:S01]  /*0300*/  IMAD.MOV.U32 R45, RZ, RZ, RZ ;  /* 0x000000ffff2d7224 */ /* 0x000fe200078e00ff */
        /* <DEDUP_REMOVED lines=27> */
[----:B------:R-:W-:Y:S01]  /*04c0*/  CS2R R116, SRZ ;  /* 0x0000000000747805 */ /* 0x000fe2000001ff00 */
[----:B------:R-:W-:Y:S01]  /*04d0*/  IMAD.MOV.U32 R72, RZ, RZ, RZ ;  /* 0x000000ffff487224 */ /* 0x000fe200078e00ff */
[----:B------:R-:W-:Y:S01]  /*04e0*/  CS2R R66, SRZ ;  /* 0x0000000000427805 */ /* 0x000fe2000001ff00 */
[----:B------:R0:W5:Y:S01]  /*04f0*/  LDG.E R2, desc[UR10][R12.64] ;  /* 0x0000000a0c027981 */ /* 0x000162000c1e1900 */
[----:B------:R-:W-:Y:S01]  /*0500*/  IMAD.MOV.U32 R71, RZ, RZ, RZ ;  /* 0x000000ffff477224 */ /* 0x000fe200078e00ff */
[----:B------:R-:W-:Y:S01]  /*0510*/  CS2R R64, SRZ ;  /* 0x0000000000407805 */ /* 0x000fe2000001ff00 */
[----:B------:R-:W-:Y:S01]  /*0520*/  IMAD.MOV.U32 R69, RZ, RZ, RZ ;  /* 0x000000ffff457224 */ /* 0x000fe200078e00ff */
[----:B------:R-:W-:Y:S01]  /*0530*/  CS2R R62, SRZ ;  /* 0x00000000003e7805 */ /* 0x000fe2000001ff00 */
[----:B------:R-:W-:Y:S01]  /*0540*/  IMAD.MOV.U32 R60, RZ, RZ, RZ ;  /* 0x000000ffff3c7224 */ /* 0x000fe200078e00ff */
[----:B------:R-:W-:-:S02]  /*0550*/  CS2R R100, SRZ ;  /* 0x0000000000647805 */ /* 0x000fc4000001ff00 */
[----:B------:R-:W-:Y:S01]  /*0560*/  CS2R R108, SRZ ;  /* 0x00000000006c7805 */ /* 0x000fe2000001ff00 */
[----:B------:R-:W-:Y:S02]  /*0570*/  IMAD.MOV.U32 R95, RZ, RZ, RZ ;  /* 0x000000ffff5f7224 */ /* 0x000fe400078e00ff */
[----:B0-----:R-:W-:Y:S02]  /*0580*/  IMAD.MOV.U32 R12, RZ, RZ, RZ ;  /* 0x000000ffff0c7224 */ /* 0x001fe400078e00ff */
[----:B------:R-:W-:Y:S01]  /*0590*/  IMAD.MOV.U32 R97, RZ, RZ, RZ ;  /* 0x000000ffff617224 */ /* 0x000fe200078e00ff */
[----:B------:R-:W-:Y:S01]  /*05a0*/  UMOV UR4, URZ ;  /* 0x000000ff00047c82 */ /* 0x000fe20008000000 */
[----:B--2---:R-:W-:Y:S02]  /*05b0*/  R2UR UR8, R22 ;  /* 0x00000000160872ca */ /* 0x004fe400000e0000 */
[----:B---3--:R-:W-:Y:S02]  /*05c0*/  R2UR UR13, R15 ;  /* 0x000000000f0d72ca */ /* 0x008fe400000e0000 */
[----:B----4-:R-:W-:-:S02]  /*05d0*/  R2UR UR15, R18 ;  /* 0x00000000120f72ca */ /* 0x010fc400000e0000 */
[----:B------:R-:W-:Y:S02]  /*05e0*/  R2UR UR17, R20 ;  /* 0x00000000141172ca */ /* 0x000fe400000e0000 */
[----:B------:R-:W-:Y:S01]  /*05f0*/  R2UR UR9, R14 ;  /* 0x000000000e0972ca */ /* 0x000fe200000e0000 */
[----:B------:R-:W-:Y:S01]  /*0600*/  IMAD.MOV.U32 R14, RZ, RZ, RZ ;  /* 0x000000ffff0e7224 */ /* 0x000fe200078e00ff */
[----:B------:R-:W-:Y:S02]  /*0610*/  R2UR UR14, R16 ;  /* 0x00000000100e72ca */ /* 0x000fe400000e0000 */
[----:B------:R-:W-:Y:S02]  /*0620*/  R2UR UR18, R17 ;  /* 0x00000000111272ca */ /* 0x000fe400000e0000 */
[----:B------:R-:W-:Y:S02]  /*0630*/  CS2R R16, SRZ ;  /* 0x0000000000107805 */ /* 0x000fe4000001ff00 */
[----:B------:R-:W-:Y:S01]  /*0640*/  R2UR UR16, R19 ;  /* 0x00000000131072ca */ /* 0x000fe200000e0000 */
[----:B------:R-:W-:Y:S01]  /*0650*/  IMAD.MOV.U32 R19, RZ, RZ, RZ ;  /* 0x000000ffff137224 */ /* 0x000fe200078e00ff */
[----:B------:R-:W-:Y:S01]  /*0660*/  R2UR UR7, R21 ;  /* 0x00000000150772ca */ /* 0x000fe200000e0000 */
[----:B------:R-:W-:-:S14]  /*0670*/  IMAD.MOV.U32 R21, RZ, RZ, RZ ;  /* 0x000000ffff157224 */ /* 0x000fdc00078e00ff */
.L_x_0:
[----:B------:R-:W-:Y:S01]  /*0680*/  UIADD3 UR19, UPT, UPT, UR7, 0xa, URZ ;  /* 0x0000000a07137890 */ /* 0x000fe2000fffe0ff */
[C---:B-----5:R-:W-:Y:S01]  /*0690*/  VIADD R18, R11.reuse, 0xa ;  /* 0x0000000a0b127836 */ /* 0x060fe20000000000 */
[----:B------:R-:W-:Y:S01]  /*06a0*/  UIADD3 UR20, UPT, UPT, UR17, 0xa, URZ ;  /* 0x0000000a11147890 */ /* 0x000fe2000fffe0ff */
[C---:B------:R-:W-:Y:S01]  /*06b0*/  VIADDMNMX R35, R11.reuse, UR7, R28, !PT ;  /* 0x000000070b237c46 */ /* 0x040fe2000f80011c */
        /* <DEDUP_REMOVED lines=14> */
[----:B------:R-:W-:Y:S01]  /*07a0*/  VIADD R13, R10, 0xa ;  /* 0x0000000a0a0d7836 */ /* 0x000fe20000000000 */
[----:B------:R-:W-:Y:S01]  /*07b0*/  VIADDMNMX R43, R11, UR8, R122, !PT ;  /* 0x000000080b2b7c46 */ /* 0x000fe2000f80017a */
[----:B------:R-:W-:Y:S01]  /*07c0*/  VIADD R94, R4, 0xa ;  /* 0x0000000a045e7836 */ /* 0x000fe20000000000 */
        /* <DEDUP_REMOVED lines=16> */
[----:B------:R-:W-:Y:S01]  /*08d0*/  VIADDMNMX R43, R18, UR27, R43, !PT ;  /* 0x0000001b122b7c46 */ /* 0x000fe2000f80012b */
[C---:B------:R-:W-:Y:S01]  /*08e0*/  VIADD R18, R9.reuse, 0xa ;  /* 0x0000000a09127836 */ /* 0x040fe20000000000 */
[----:B------:R-:W-:Y:S01]  /*08f0*/  VIADDMNMX R53, R9, UR7, R26, !PT ;  /* 0x0000000709357c46 */ /* 0x000fe2000f80011a */
[----:B------:R-:W-:Y:S01]  /*0900*/  VIADD R96, R11, 0x14 ;  /* 0x000000140b607836 */ /* 0x000fe20000000000 */
[----:B------:R-:W-:Y:S01]  /*0910*/  VIADDMNMX R54, R9, UR17, R54, !PT ;  /* 0x0000001109367c46 */ /* 0x000fe2000f800136 */
[----:B------:R-:W-:Y:S01]  /*0920*/  VIADD R122, R11, 0x136 ;  /* 0x000001360b7a7836 */ /* 0x000fe20000000000 */
[C---:B------:R-:W-:Y:S01]  /*0930*/  VIADDMNMX R55, R9.reuse, UR16, R98, !PT ;  /* 0x0000001009377c46 */ /* 0x040fe2000f800162 */
[----:B------:R-:W-:Y:S01]  /*0940*/  UIADD3 UR4, UPT, UPT, UR4, 0x20, URZ ;  /* 0x0000002004047890 */ /* 0x000fe2000fffe0ff */
[----:B------:R-:W-:-:S02]  /*0950*/  VIADDMNMX R56, R9, UR15, R56, !PT ;  /* 0x0000000f09387c46 */ /* 0x000fc4000f800138 */
[C---:B------:R-:W-:Y:S01]  /*0960*/  VIADDMNMX R57, R9.reuse, UR18, R104, !PT ;  /* 0x0000001209397c46 */ /* 0x040fe2000f800168 */
[----:B------:R-:W-:Y:S01]  /*0970*/  UISETP.NE.AND UP0, UPT, UR4, 0x7a120, UPT ;  /* 0x0007a1200400788c */ /* 0x000fe2000bf05270 */
[C---:B------:R-:W-:Y:S02]  /*0980*/  VIADDMNMX R58, R9.reuse, UR14, R58, !PT ;  /* 0x0000000e093a7c46 */ /* 0x040fe4000f80013a */
[C---:B------:R-:W-:Y:S02]  /*0990*/  VIADDMNMX R74, R9.reuse, UR13, R74, !PT ;  /* 0x0000000d094a7c46 */ /* 0x040fe4000f80014a */
[C---:B------:R-:W-:Y:S02]  /*09a0*/  VIADDMNMX R75, R9.reuse, UR9, R118, !PT ;  /* 0x00000009094b7c46 */ /* 0x040fe4000f800176 */
[C---:B------:R-:W-:Y:S01]  /*09b0*/  VIADDMNMX R77, R9.reuse, UR8, R120, !PT ;  /* 0x00000008094d7c46 */ /* 0x040fe2000f800178 */
[----:B------:R-:W-:Y:S01]  /*09c0*/  VIADD R120, R9, 0x136 ;  /* 0x0000013609787836 */ /* 0x000fe20000000000 */
[----:B------:R-:W-:-:S02]  /*09d0*/  VIADDMNMX R53, R18, UR19, R53, !PT ;  /* 0x0000001312357c46 */ /* 0x000fc4000f800135 */
[C---:B------:R-:W-:Y:S02]  /*09e0*/  VIADDMNMX R54, R18.reuse, UR20, R54, !PT ;  /* 0x0000001412367c46 */ /* 0x040fe4000f800136 */
[C---:B------:R-:W-:Y:S02]  /*09f0*/  VIADDMNMX R55, R18.reuse, UR21, R55, !PT ;  /* 0x0000001512377c46 */ /* 0x040fe4000f800137 */
[C---:B------:R-:W-:Y:S02]  /*0a00*/  VIADDMNMX R56, R18.reuse, UR22, R56, !PT ;  /* 0x0000001612387c46 */ /* 0x040fe4000f800138 */
[C---:B------:R-:W-:Y:S02]  /*0a10*/  VIADDMNMX R57, R18.reuse, UR23, R57, !PT ;  /* 0x0000001712397c46 */ /* 0x040fe4000f800139 */
[C---:B------:R-:W-:Y:S02]  /*0a20*/  VIADDMNMX R58, R18.reuse, UR24, R58, !PT ;  /* 0x00000018123a7c46 */ /* 0x040fe4000f80013a */
[----:B------:R-:W-:-:S02]  /*0a30*/  VIADDMNMX R74, R18, UR25, R74, !PT ;  /* 0x00000019124a7c46 */ /* 0x000fc4000f80014a */
[C---:B------:R-:W-:Y:S02]  /*0a40*/  VIADDMNMX R75, R18.reuse, UR26, R75, !PT ;  /* 0x0000001a124b7c46 */ /* 0x040fe4000f80014b */
[----:B------:R-:W-:Y:S01]  /*0a50*/  VIADDMNMX R77, R18, UR27, R77, !PT ;  /* 0x0000001b124d7c46 */ /* 0x000fe2000f80014d */
[C---:B------:R-:W-:Y:S01]  /*0a60*/  VIADD R18, R6.reuse, 0xa ;  /* 0x0000000a06127836 */ /* 0x040fe20000000000 */
[C---:B------:R-:W-:Y:S02]  /*0a70*/  VIADDMNMX R71, R6.reuse, UR7, R71, !PT ;  /* 0x0000000706477c46 */ /* 0x040fe4000f800147 */
[C---:B------:R-:W-:Y:S02]  /*0a80*/  VIADDMNMX R70, R6.reuse, UR17, R117, !PT ;  /* 0x0000001106467c46 */ /* 0x040fe4000f800175 */
[C---:B------:R-:W-:Y:S02]  /*0a90*/  VIADDMNMX R69, R6.reuse, UR16, R69, !PT ;  /* 0x0000001006457c46 */ /* 0x040fe4000f800145 */
[----:B------:R-:W-:-:S02]  /*0aa0*/  VIADDMNMX R68, R6, UR15, R121, !PT ;  /* 0x0000000f06447c46 */ /* 0x000fc4000f800179 */
[C---:B------:R-:W-:Y:S02]  /*0ab0*/  VIADDMNMX R67, R6.reuse, UR18, R67, !PT ;  /* 0x0000001206437c46 */ /* 0x040fe4000f800143 */
[C---:B------:R-:W-:Y:S02]  /*0ac0*/  VIADDMNMX R66, R6.reuse, UR14, R66, !PT ;  /* 0x0000000e06427c46 */ /* 0x040fe4000f800142 */
[C---:B------:R-:W-:Y:S02]  /*0ad0*/  VIADDMNMX R65, R6.reuse, UR13, R65, !PT ;  /* 0x0000000d06417c46 */ /* 0x040fe4000f800141 */
[C---:B------:R-:W-:Y:S02]  /*0ae0*/  VIADDMNMX R64, R6.reuse, UR9, R64, !PT ;  /* 0x0000000906407c46 */ /* 0x040fe4000f800140 */
[----:B------:R-:W-:Y:S02]  /*0af0*/  VIADDMNMX R63, R6, UR8, R63, !PT ;  /* 0x00000008063f7c46 */ /* 0x000fe4000f80013f */
        /* <DEDUP_REMOVED lines=9> */
[----:B------:R-:W-:Y:S02]  /*0b90*/  VIADDMNMX R52, R10, UR8, R52, !PT ;  /* 0x000000080a347c46 */ /* 0x000fe4000f800134 */
[C---:B------:R-:W-:Y:S02]  /*0ba0*/  VIADDMNMX R71, R18.reuse, UR19, R71, !PT ;  /* 0x0000001312477c46 */ /* 0x040fe4000f800147 */
[C---:B------:R-:W-:Y:S02]  /*0bb0*/  VIADDMNMX R70, R18.reuse, UR20, R70, !PT ;  /* 0x0000001412467c46 */ /* 0x040fe4000f800146 */
[C---:B------:R-:W-:Y:S02]  /*0bc0*/  VIADDMNMX R69, R18.reuse, UR21, R69, !PT ;  /* 0x0000001512457c46 */ /* 0x040fe4000f800145 */
[C---:B------:R-:W-:Y:S02]  /*0bd0*/  VIADDMNMX R68, R18.reuse, UR22, R68, !PT ;  /* 0x0000001612447c46 */ /* 0x040fe4000f800144 */
[----:B------:R-:W-:-:S02]  /*0be0*/  VIADDMNMX R67, R18, UR23, R67, !PT ;  /* 0x0000001712437c46 */ /* 0x000fc4000f800143 */
[C---:B------:R-:W-:Y:S02]  /*0bf0*/  VIADDMNMX R66, R18.reuse, UR24, R66, !PT ;  /* 0x0000001812427c46 */ /* 0x040fe4000f800142 */
[C---:B------:R-:W-:Y:S02]  /*0c00*/  VIADDMNMX R65, R18.reuse, UR25, R65, !PT ;  /* 0x0000001912417c46 */ /* 0x040fe4000f800141 */
[C---:B------:R-:W-:Y:S02]  /*0c10*/  VIADDMNMX R64, R18.reuse, UR26, R64, !PT ;  /* 0x0000001a12407c46 */ /* 0x040fe4000f800140 */
[----:B------:R-:W-:Y:S02]  /*0c20*/  VIADDMNMX R63, R18, UR27, R63, !PT ;  /* 0x0000001b123f7c46 */ /* 0x000fe4000f80013f */
[C---:B------:R-:W-:Y:S02]  /*0c30*/  VIADDMNMX R44, R13.reuse, UR19, R44, !PT ;  /* 0x000000130d2c7c46 */ /* 0x040fe4000f80012c */
[----:B------:R-:W-:-:S02]  /*0c40*/  VIADDMNMX R45, R13, UR20, R45, !PT ;  /* 0x000000140d2d7c46 */ /* 0x000fc4000f80012d */
[C---:B------:R-:W-:Y:S02]  /*0c50*/  VIADDMNMX R46, R13.reuse, UR21, R46, !PT ;  /* 0x000000150d2e7c46 */ /* 0x040fe4000f80012e */
[C---:B------:R-:W-:Y:S02]  /*0c60*/  VIADDMNMX R47, R13.reuse, UR22, R47, !PT ;  /* 0x000000160d2f7c46 */ /* 0x040fe4000f80012f */
[C---:B------:R-:W-:Y:S02]  /*0c70*/  VIADDMNMX R48, R13.reuse, UR23, R48, !PT ;  /* 0x000000170d307c46 */ /* 0x040fe4000f800130 */
[C---:B------:R-:W-:Y:S02]  /*0c80*/  VIADDMNMX R49, R13.reuse, UR24, R49, !PT ;  /* 0x000000180d317c46 */ /* 0x040fe4000f800131 */
[C---:B------:R-:W-:Y:S02]  /*0c90*/  VIADDMNMX R50, R13.reuse, UR25, R50, !PT ;  /* 0x000000190d327c46 */ /* 0x040fe4000f800132 */
[----:B------:R-:W-:-:S02]  /*0ca0*/  VIADDMNMX R51, R13, UR26, R51, !PT ;  /* 0x0000001a0d337c46 */ /* 0x000fc4000f800133 */
[----:B------:R-:W-:Y:S01]  /*0cb0*/  VIADDMNMX R52, R13, UR27, R52, !PT ;  /* 0x0000001b0d347c46 */ /* 0x000fe2000f800134 */
[----:B------:R-:W-:Y:S01]  /*0cc0*/  VIADD R13, R8, 0xa ;  /* 0x0000000a080d7836 */ /* 0x000fe20000000000 */
[C---:B------:R-:W-:Y:S02]  /*0cd0*/  VIADDMNMX R18, R2.reuse, UR17, R27, !PT ;  /* 0x0000001102127c46 */ /* 0x040fe4000f80011b */
[----:B------:R-:W-:Y:S02]  /*0ce0*/  VIADDMNMX R27, R2, UR15, R29, !PT ;  /* 0x0000000f021b7c46 */ /* 0x000fe4000f80011d */
[C---:B------:R-:W-:Y:S02]  /*0cf0*/  VIADDMNMX R78, R8.reuse, UR7, R113, !PT ;  /* 0x00000007084e7c46 */ /* 0x040fe4000f800171 */
        /* <DEDUP_REMOVED lines=8> */
[C---:B------:R-:W-:Y:S01]  /*0d80*/  VIADDMNMX R26, R2.reuse, UR16, R19, !PT ;  /* 0x00000010021a7c46 */ /* 0x040fe2000f800113 */
[C---:B------:R-:W-:Y:S01]  /*0d90*/  VIADD R19, R2.reuse, 0xa ;  /* 0x0000000a02137836 */ /* 0x040fe20000000000 */
[C---:B------:R-:W-:Y:S02]  /*0da0*/  VIADDMNMX R29, R2.reuse, UR14, R31, !PT ;  /* 0x0000000e021d7c46 */ /* 0x040fe4000f80011f */
[----:B------:R-:W-:Y:S02]  /*0db0*/  VIADDMNMX R89, R7, UR17, R30, !PT ;  /* 0x0000001107597c46 */ /* 0x000fe4000f80011e */
[----:B------:R-:W-:Y:S02]  /*0dc0*/  VIADDMNMX R61, R5, UR17, R32, !PT ;  /* 0x00000011053d7c46 */ /* 0x000fe4000f800120 */
[C---:B------:R-:W-:Y:S02]  /*0dd0*/  VIADDMNMX R31, R2.reuse, UR9, R33, !PT ;  /* 0x00000009021f7c46 */ /* 0x040fe4000f800121 */
[----:B------:R-:W-:-:S02]  /*0de0*/  VIADDMNMX R28, R2, UR18, R21, !PT ;  /* 0x00000012021c7c46 */ /* 0x000fc4000f800115 */
[C---:B------:R-:W-:Y:S02]  /*0df0*/  VIADDMNMX R30, R2.reuse, UR13, R23, !PT ;  /* 0x0000000d021e7c46 */ /* 0x040fe4000f800117 */
        /* <DEDUP_REMOVED lines=10> */
[----:B------:R-:W-:Y:S01]  /*0ea0*/  VIADDMNMX R91, R13, UR27, R91, !PT ;  /* 0x0000001b0d5b7c46 */ /* 0x000fe2000f80015b */
[C---:B------:R-:W-:Y:S01]  /*0eb0*/  VIADD R13, R7.reuse, 0xa ;  /* 0x0000000a070d7836 */ /* 0x040fe20000000000 */
        /* <DEDUP_REMOVED lines=11> */
[----:B------:R-:W-:Y:S01]  /*0f70*/  VIADDMNMX R17, R4, UR7, R93, !PT ;  /* 0x0000000704117c46 */ /* 0x000fe2000f80015d */
[----:B------:R-:W-:Y:S01]  /*0f80*/  VIADD R93, R10, 0x14 ;  /* 0x000000140a5d7836 */ /* 0x000fe20000000000 */
[----:B------:R-:W-:-:S02]  /*0f90*/  VIADDMNMX R34, R4, UR17, R99, !PT ;  /* 0x0000001104227c46 */ /* 0x000fc4000f800163 */
[C---:B------:R-:W-:Y:S02]  /*0fa0*/  VIADDMNMX R19, R4.reuse, UR16, R101, !PT ;  /* 0x0000001004137c46 */ /* 0x040fe4000f800165 */
[C---:B------:R-:W-:Y:S02]  /*0fb0*/  VIADDMNMX R20, R4.reuse, UR15, R103, !PT ;  /* 0x0000000f04147c46 */ /* 0x040fe4000f800167 */
[C---:B------:R-:W-:Y:S01]  /*0fc0*/  VIADDMNMX R21, R4.reuse, UR18, R95, !PT ;  /* 0x0000001204157c46 */ /* 0x040fe2000f80015f */
[----:B------:R-:W-:Y:S01]  /*0fd0*/  VIADD R95, R7, 0x14 ;  /* 0x00000014075f7836 */ /* 0x000fe20000000000 */
[C---:B------:R-:W-:Y:S02]  /*0fe0*/  VIADDMNMX R22, R4.reuse, UR14, R105, !PT ;  /* 0x0000000e04167c46 */ /* 0x040fe4000f800169 */
[C---:B------:R-:W-:Y:S02]  /*0ff0*/  VIADDMNMX R23, R4.reuse, UR13, R107, !PT ;  /* 0x0000000d04177c46 */ /* 0x040fe4000f80016b */
[----:B------:R-:W-:-:S02]  /*1000*/  VIADDMNMX R24, R4, UR9, R109, !PT ;  /* 0x0000000904187c46 */ /* 0x000fc4000f80016d */
[----:B------:R-:W-:Y:S02]  /*1010*/  VIADDMNMX R25, R4, UR8, R97, !PT ;  /* 0x0000000804197c46 */ /* 0x000fe4000f800161 */
[----:B------:R-:W-:Y:S02]  /*1020*/  VIADDMNMX R90, R13, UR19, R90, !PT ;  /* 0x000000130d5a7c46 */ /* 0x000fe4000f80015a */
[----:B------:R-:W-:Y:S02]  /*1030*/  VIADDMNMX R62, R111, UR19, R62, !PT ;  /* 0x000000136f3e7c46 */ /* 0x000fe4000f80013e */
[C---:B------:R-:W-:Y:S01]  /*1040*/  VIADDMNMX R17, R94.reuse, UR19, R17, !PT ;  /* 0x000000135e117c46 */ /* 0x040fe2000f800111 */
[----:B------:R-:W-:Y:S01]  /*1050*/  UIADD3 UR19, UPT, UPT, UR8, 0x14, URZ ;  /* 0x0000001408137890 */ /* 0x000fe2000fffe0ff */
        /* <DEDUP_REMOVED lines=8> */
[----:B------:R-:W-:Y:S01]  /*10e0*/  VIADD R94, R9, 0x14 ;  /* 0x00000014095e7836 */ /* 0x000fe20000000000 */
[----:B------:R-:W-:-:S02]  /*10f0*/  VIADDMNMX R88, R7, UR16, R88, !PT ;  /* 0x0000001007587c46 */ /* 0x000fc4000f800158 */
[C---:B------:R-:W-:Y:S01]  /*1100*/  VIADDMNMX R87, R7.reuse, UR15, R102, !PT ;  /* 0x0000000f07577c46 */ /* 0x040fe2000f800166 */
[----:B------:R-:W-:Y:S01]  /*1110*/  VIADD R102, R2, 0x32 ;  /* 0x0000003202667836 */ /* 0x000fe20000000000 */
        /* <DEDUP_REMOVED lines=12> */
[C---:B------:R-:W-:Y:S02]  /*11e0*/  VIADDMNMX R51, R93.reuse, UR35, R51, !PT ;  /* 0x000000235d337c46 */ /* 0x040fe4000f800133 */
[----:B------:R-:W-:Y:S01]  /*11f0*/  VIADDMNMX R52, R93, UR19, R52, !PT ;  /* 0x000000135d347c46 */ /* 0x000fe2000f800134 */
[----:B------:R-:W-:Y:S01]  /*1200*/  VIADD R93, R8, 0x14 ;  /* 0x00000014085d7836 */ /* 0x000fe20000000000 */
        /* <DEDUP_REMOVED lines=18> */
[----:B------:R-:W-:Y:S02]  /*1330*/  VIADDMNMX R16, R5, UR8, R16, !PT ;  /* 0x0000000805107c46 */ /* 0x000fe4000f800110 */
        /* <DEDUP_REMOVED lines=19> */
[----:B------:R-:W-:Y:S01]  /*1470*/  VIADD R95, R5, 0x14 ;  /* 0x00000014055f7836 */ /* 0x000fe20000000000 */
        /* <DEDUP_REMOVED lines=15> */
[----:B------:R-:W-:Y:S02]  /*1570*/  VIADDMNMX R15, R5, UR9, R114, !PT ;  /* 0x00000009050f7c46 */ /* 0x000fe4000f800172 */
        /* <DEDUP_REMOVED lines=15> */
[----:B------:R-:W-:Y:S01]  /*1670*/  UIADD3 UR26, UPT, UPT, UR13, 0x1e, URZ ;  /* 0x0000001e0d1a7890 */ /* 0x000fe2000fffe0ff */
[----:B------:R-:W-:-:S02]  /*1680*/  VIADDMNMX R43, R96, UR19, R43, !PT ;  /* 0x00000013602b7c46 */ /* 0x000fc4000f80012b */
[----:B------:R-:W-:Y:S02]  /*1690*/  VIADDMNMX R16, R95, UR19, R16, !PT ;  /* 0x000000135f107c46 */ /* 0x000fe4000f800110 */
[C---:B------:R-:W-:Y:S02]  /*16a0*/  VIADDMNMX R33, R93.reuse, UR19, R33, !PT ;  /* 0x000000135d217c46 */ /* 0x040fe4000f800121 */
[----:B------:R-:W-:Y:S01]  /*16b0*/  VIADDMNMX R25, R94, UR19, R25, !PT ;  /* 0x000000135e197c46 */ /* 0x000fe2000f800119 */
[----:B------:R-:W-:Y:S01]  /*16c0*/  UIADD3 UR19, UPT, UPT, UR8, 0x1e, URZ ;  /* 0x0000001e08137890 */ /* 0x000fe2000fffe0ff */
        /* <DEDUP_REMOVED lines=62> */
[----:B------:R-:W-:Y:S01]  /*1ab0*/  VIADD R96, R11, 0x1e ;  /* 0x0000001e0b607836 */ /* 0x000fe20000000000 */
[C---:B------:R-:W-:Y:S01]  /*1ac0*/  VIADDMNMX R78, R93.reuse, UR20, R78, !PT ;  /* 0x000000145d4e7c46 */ /* 0x040fe2000f80014e */
[----:B------:R-:W-:Y:S01]  /*1ad0*/  UIADD3 UR35, UPT, UPT, UR9, 0x28, URZ ;  /* 0x0000002809237890 */ /* 0x000fe2000fffe0ff */
        /* <DEDUP_REMOVED lines=17> */
[----:B------:R-:W-:Y:S01]  /*1bf0*/  VIADDMNMX R72, R95, UR19, R72, !PT ;  /* 0x000000135f487c46 */ /* 0x000fe2000f800148 */
[----:B------:R-:W-:Y:S01]  /*1c00*/  VIADD R95, R5, 0x1e ;  /* 0x0000001e055f7836 */ /* 0x000fe20000000000 */
        /* <DEDUP_REMOVED lines=10> */
[----:B------:R-:W-:Y:S02]  /*1cb0*/  VIADDMNMX R43, R96, UR19, R43, !PT ;  /* 0x00000013602b7c46 */ /* 0x000fe4000f80012b */
[----:B------:R-:W-:Y:S02]  /*1cc0*/  VIADDMNMX R16, R95, UR19, R16, !PT ;  /* 0x000000135f107c46 */ /* 0x000fe4000f800110 */
[C---:B------:R-:W-:Y:S02]  /*1cd0*/  VIADDMNMX R33, R93.reuse, UR19, R33, !PT ;  /* 0x000000135d217c46 */ /* 0x040fe4000f800121 */
[----:B------:R-:W-:Y:S01]  /*1ce0*/  VIADDMNMX R25, R94, UR19, R25, !PT ;  /* 0x000000135e197c46 */ /* 0x000fe2000f800119 */
        /* <DEDUP_REMOVED lines=140> */
[----:B------:R-:W-:Y:S01]  /*25b0*/  VIADDMNMX R34, R102, UR19, R93, !PT ;  /* 0x0000001366227c46 */ /* 0x000fe2000f80015d */
[----:B------:R-:W-:Y:S01]  /*25c0*/  VIADD R93, R10, 0x32 ;  /* 0x000000320a5d7836 */ /* 0x000fe20000000000 */
        /* <DEDUP_REMOVED lines=54> */
[C---:B------:R-:W-:Y:S02]  /*2930*/  VIADDMNMX R16, R93.reuse, UR19, R16, !PT ;  /* 0x000000135d107c46 */ /* 0x040fe4000f800110 */
[----:B------:R-:W-:Y:S01]  /*2940*/  VIADDMNMX R25, R94, UR19, R25, !PT ;  /* 0x000000135e197c46 */ /* 0x000fe2000f800119 */
        /* <DEDUP_REMOVED lines=22> */
[----:B------:R-:W-:Y:S01]  /*2ab0*/  VIADDMNMX R30, R102, UR24, R98, !PT ;  /* 0x00000018661e7c46 */ /* 0x000fe2000f800162 */
[----:B------:R-:W-:Y:S01]  /*2ac0*/  VIADD R98, R4, 0x12c ;  /* 0x0000012c04627836 */ /* 0x000fe20000000000 */
[----:B------:R-:W-:Y:S01]  /*2ad0*/  VIADDMNMX R31, R102, UR25, R99, !PT ;  /* 0x00000019661f7c46 */ /* 0x000fe2000f800163 */
[----:B------:R-:W-:Y:S01]  /*2ae0*/  VIADD R99, R2, 0x136 ;  /* 0x0000013602637836 */ /* 0x000fe20000000000 */
        /* <DEDUP_REMOVED lines=79> */
[----:B------:R-:W-:Y:S02]  /*2fe0*/  VIADDMNMX R72, R95, UR19, R72, !PT ;  /* 0x000000135f487c46 */ /* 0x000fe4000f800148 */
[----:B------:R-:W-:-:S02]  /*2ff0*/  VIADDMNMX R16, R93, UR19, R16, !PT ;  /* 0x000000135d107c46 */ /* 0x000fc4000f800110 */
[----:B------:R-:W-:Y:S01]  /*3000*/  VIADDMNMX R25, R94, UR19, R25, !PT ;  /* 0x000000135e197c46 */ /* 0x000fe2000f800119 */
[----:B------:R-:W-:Y:S01]  /*3010*/  UIADD3 UR19, UPT, UPT, UR8, 0x46, URZ ;  /* 0x0000004608137890 */ /* 0x000fe2000fffe0ff */
        /* <DEDUP_REMOVED lines=2375> */
[----:B------:R-:W-:Y:S02]  /*c490*/  VIADDMNMX R16, R93, UR19, R16, !PT ;  /* 0x000000135d107c46 */ /* 0x000fe4000f800110 */
[----:B------:R-:W-:Y:S01]  /*c4a0*/  VIADDMNMX R97, R98, UR19, R25, !PT ;  /* 0x0000001362617c46 */ /* 0x000fe2000f800119 */
[----:B------:R-:W-:Y:S01]  /*c4b0*/  UIADD3 UR19, UPT, UPT, UR8, 0x136, URZ ;  /* 0x0000013608137890 */ /* 0x000fe2000fffe0ff */
        /* <DEDUP_REMOVED lines=11> */
[----:B------:R-:W-:Y:S02]  /*c570*/  VIADDMNMX R25, R99, UR19, R34, !PT ;  /* 0x0000001363197c46 */ /* 0x000fe4000f800122 */
[----:B------:R-:W-:Y:S01]  /*c580*/  VIADDMNMX R28, R122, UR20, R35, !PT ;  /* 0x000000147a1c7c46 */ /* 0x000fe2000f800123 */
[----:B------:R-:W-:Y:S01]  /*c590*/  VIADD R35, R8, 0x136 ;  /* 0x0000013608237836 */ /* 0x000fe20000000000 */
[----:B------:R-:W-:Y:S01]  /*c5a0*/  VIADDMNMX R34, R122, UR22, R37, !PT ;  /* 0x000000167a227c46 */ /* 0x000fe2000f800125 */
[----:B------:R-:W-:Y:S01]  /*c5b0*/  VIADD R37, R7, 0x136 ;  /* 0x0000013607257836 */ /* 0x000fe20000000000 */
[C---:B------:R-:W-:Y:S01]  /*c5c0*/  VIADDMNMX R90, R95.reuse, UR28, R90, !PT ;  /* 0x0000001c5f5a7c46 */ /* 0x040fe2000f80015a */
        /* <DEDUP_REMOVED lines=25> */
[C---:B------:R-:W-:Y:S01]  /*c760*/  VIADDMNMX R23, R99.reuse, UR26, R32, !PT ;  /* 0x0000001a63177c46 */ /* 0x040fe2000f800120 */
[----:B------:R-:W-:Y:S01]  /*c770*/  VIADD R32, R6, 0x136 ;  /* 0x0000013606207836 */ /* 0x000fe20000000000 */
[----:B------:R-:W-:Y:S01]  /*c780*/  VIADDMNMX R33, R99, UR27, R33, !PT ;  /* 0x0000001b63217c46 */ /* 0x000fe2000f800121 */
[C---:B------:R-:W-:Y:S01]  /*c790*/  VIADD R99, R10.reuse, 0x136 ;  /* 0x000001360a637836 */ /* 0x040fe20000000000 */
[C---:B------:R-:W-:Y:S01]  /*c7a0*/  VIADDMNMX R113, R35.reuse, UR20, R78, !PT ;  /* 0x0000001423717c46 */ /* 0x040fe2000f80014e */
[----:B------:R-:W-:Y:S01]  /*c7b0*/  VIADD R10, R10, 0x140 ;  /* 0x000001400a0a7836 */ /* 0x000fe20000000000 */
        /* <DEDUP_REMOVED lines=21> */
[----:B------:R-:W-:Y:S01]  /*c910*/  VIADDMNMX R18, R98, UR29, R18, !PT ;  /* 0x0000001d62127c46 */ /* 0x000fe2000f800112 */
[----:B------:R-:W-:Y:S01]  /*c920*/  VIADD R4, R4, 0x140 ;  /* 0x0000014004047836 */ /* 0x000fe20000000000 */
        /* <DEDUP_REMOVED lines=55> */
[----:B------:R-:W-:Y:S06]  /*cca0*/  BRA.U UP0, `(.L_x_0) ;  /* 0xffffff3900747547 */ /* 0x000fec000b83ffff */
[----:B------:R-:W0:Y:S01]  /*ccb0*/  LDCU UR4, c[0x0][0x374] ;  /* 0x00006e80ff0477ac */ /* 0x000e220008000800 */
[----:B------:R-:W1:Y:S01]  /*ccc0*/  LDC.64 R4, c[0x0][0x390] ;  /* 0x0000e400ff047b82 */ /* 0x000e620000000a00 */
[----:B------:R-:W2:Y:S01]  /*ccd0*/  LDCU UR7, c[0x0][0x370] ;  /* 0x00006e00ff0777ac */ /* 0x000ea20008000800 */
[----:B------:R-:W3:Y:S01]  /*cce0*/  LDCU UR8, c[0x0][0x364] ;  /* 0x00006c80ff0877ac */ /* 0x000ee20008000800 */
[----:B0-----:R-:W-:Y:S02]  /*ccf0*/  UIMAD UR5, UR5, UR4, UR6 ;  /* 0x00000004050572a4 */ /* 0x001fe4000f8e0206 */
[----:B--2---:R-:W-:-:S04]  /*cd00*/  UIMAD UR4, UR4, UR7, URZ ;  /* 0x00000007040472a4 */ /* 0x004fc8000f8e02ff */
[----:B------:R-:W-:Y:S01]  /*cd10*/  IMAD.U32 R7, RZ, RZ, UR5 ;  /* 0x00000005ff077e24 */ /* 0x000fe2000f8e00ff */
[----:B------:R-:W-:Y:S01]  /*cd20*/  UIMAD UR4, UR4, UR12, URZ ;  /* 0x0000000c040472a4 */ /* 0x000fe2000f8e02ff */
[----:B---3--:R-:W-:-:S05]  /*cd30*/  IMAD R0, R0, UR8, R3 ;  /* 0x0000000800007c24 */ /* 0x008fca000f8e0203 */
[----:B------:R-:W-:Y:S02]  /*cd40*/  IMAD R0, R0, UR4, R7 ;  /* 0x0000000400007c24 */ /* 0x000fe4000f8e0207 */
[----:B------:R-:W-:Y:S02]  /*cd50*/  IMAD.U32 R7, RZ, RZ, UR4 ;  /* 0x00000004ff077e24 */ /* 0x000fe4000f8e00ff */
[----:B------:R-:W-:-:S04]  /*cd60*/  IMAD R3, R0, UR12, RZ ;  /* 0x0000000c00037c24 */ /* 0x000fc8000f8e02ff */
[----:B-1----:R-:W-:-:S04]  /*cd70*/  IMAD.WIDE R4, R3, 0x4, R4 ;  /* 0x0000000403047825 */ /* 0x002fc800078e0204 */
[----:B------:R-:W-:Y:S01]  /*cd80*/  IMAD.U32 R3, RZ, RZ, UR4 ;  /* 0x00000004ff037e24 */ /* 0x000fe2000f8e00ff */
[----:B------:R-:W-:Y:S03]  /*cd90*/  STG.E desc[UR10][R4.64], R17 ;  /* 0x0000001104007986 */ /* 0x000fe6000c10190a */
[----:B------:R-:W-:Y:S01]  /*cda0*/  IMAD.WIDE R2, R3, 0x4, R4 ;  /* 0x0000000403027825 */ /* 0x000fe200078e0204 */
[----:B------:R-:W-:Y:S04]  /*cdb0*/  STG.E desc[UR10][R4.64+0x4], R27 ;  /* 0x0000041b04007986 */ /* 0x000fe8000c10190a */
[----:B------:R-:W-:Y:S01]  /*cdc0*/  STG.E desc[UR10][R4.64+0x8], R19 ;  /* 0x0000081304007986 */ /* 0x000fe2000c10190a */
[----:B------:R-:W-:-:S03]  /*cdd0*/  IMAD.WIDE R6, R7, 0x4, R2 ;  /* 0x0000000407067825 */ /* 0x000fc600078e0202 */
[----:B------:R-:W-:Y:S04]  /*cde0*/  STG.E desc[UR10][R4.64+0xc], R29 ;  /* 0x00000c1d04007986 */ /* 0x000fe8000c10190a */
[----:B------:R-:W-:Y:S04]  /*cdf0*/  STG.E desc[UR10][R4.64+0x10], R21 ;  /* 0x0000101504007986 */ /* 0x000fe8000c10190a */
[----:B------:R-:W-:Y:S04]  /*ce00*/  STG.E desc[UR10][R4.64+0x14], R31 ;  /* 0x0000141f04007986 */ /* 0x000fe8000c10190a */
[----:B------:R-:W-:Y:S04]  /*ce10*/  STG.E desc[UR10][R4.64+0x18], R23 ;  /* 0x0000181704007986 */ /* 0x000fe8000c10190a */
[----:B------:R-:W-:Y:S04]  /*ce20*/  STG.E desc[UR10][R4.64+0x1c], R33 ;  /* 0x00001c2104007986 */ /* 0x000fe8000c10190a */
[----:B------:R0:W-:Y:S04]  /*ce30*/  STG.E desc[UR10][R4.64+0x20], R25 ;  /* 0x0000201904007986 */ /* 0x0001e8000c10190a */
[----:B------:R-:W-:Y:S04]  /*ce40*/  STG.E desc[UR10][R2.64], R28 ;  /* 0x0000001c02007986 */ /* 0x000fe8000c10190a */
[----:B------:R-:W-:Y:S01]  /*ce50*/  STG.E desc[UR10][R2.64+0x4], R36 ;  /* 0x0000042402007986 */ /* 0x000fe2000c10190a */
[----:B0-----:R-:W-:-:S03]  /*ce60*/  IMAD.U32 R5, RZ, RZ, UR4 ;  /* 0x00000004ff057e24 */ /* 0x001fc6000f8e00ff */
        /* <DEDUP_REMOVED lines=80> */
[----:B------:R-:W-:Y:S01]  /*d370*/  STG.E desc[UR10][R6.64+0x20], R97 ;  /* 0x0000206106007986 */ /* 0x000fe2000c10190a */
[----:B------:R-:W-:Y:S05]  /*d380*/  EXIT ;  /* 0x000000000000794d */ /* 0x000fea0003800000 */
.L_x_1:
[----:B------:R-:W-:-:S00]  /*d390*/  BRA `(.L_x_1) ;  /* 0xfffffffc00fc7947 */ /* 0x000fc0000383ffff */
[----:B------:R-:W-:-:S00]  /*d3a0*/  NOP ;  /* 0x0000000000007918 */ /* 0x000fc00000000000 */
        /* <DEDUP_REMOVED lines=13> */
.L_x_2:


//--------------------- .nv.shared.reserved.0     --------------------------
	.section	.nv.shared.reserved.0,"aw",@nobits
	.weak		__nv_reservedSMEM_offset_0_alias
	.size		__nv_reservedSMEM_offset_0_alias, 0, 64
	.other		__nv_reservedSMEM_offset_0_alias,@"STO_CUDA_RESERVED_SHARED STV_DEFAULT"
__nv_reservedSMEM_offset_0_alias:
	.zero		0
	.zero		64


//--------------------- .nv.constant0._Z17CompareAddVectorsPKiS0_Piii --------------------------
	.section	.nv.constant0._Z17CompareAddVectorsPKiS0_Piii,"a",@progbits
	.sectionflags	@""
	.align	4
.nv.constant0._Z17CompareAddVectorsPKiS0_Piii:
	.zero		928


//--------------------- SYMBOLS --------------------------

	.type		.nv.reservedSmem.offset0,@object
	.size		.nv.reservedSmem.offset0,0x4
